//
// Generated by NVIDIA NVVM Compiler
//
// Compiler Build ID: CL-36424714
// Cuda compilation tools, release 13.0, V13.0.88
// Based on NVVM 20.0.0
//

.version 9.0
.target sm_100
.address_size 64

	// .globl	_Z21compute_accelerationsP6float4P6float3jPff
// _ZZ21compute_accelerationsP6float4P6float3jPffE8p_buffer has been demoted

.visible .entry _Z21compute_accelerationsP6float4P6float3jPff(
	.param .u64 .ptr .align 1 _Z21compute_accelerationsP6float4P6float3jPff_param_0,
	.param .u64 .ptr .align 1 _Z21compute_accelerationsP6float4P6float3jPff_param_1,
	.param .u32 _Z21compute_accelerationsP6float4P6float3jPff_param_2,
	.param .u64 .ptr .align 1 _Z21compute_accelerationsP6float4P6float3jPff_param_3,
	.param .f32 _Z21compute_accelerationsP6float4P6float3jPff_param_4
)
{
	.reg .pred 	%p<8>;
	.reg .b32 	%r<32>;
	.reg .b32 	%f<61>;
	.reg .b64 	%rd<15>;
	// demoted variable
	.shared .align 16 .b8 _ZZ21compute_accelerationsP6float4P6float3jPffE8p_buffer[4096];
	ld.param.u64 	%rd4, [_Z21compute_accelerationsP6float4P6float3jPff_param_0];
	ld.param.u64 	%rd2, [_Z21compute_accelerationsP6float4P6float3jPff_param_1];
	ld.param.u32 	%r17, [_Z21compute_accelerationsP6float4P6float3jPff_param_2];
	ld.param.u64 	%rd3, [_Z21compute_accelerationsP6float4P6float3jPff_param_3];
	ld.param.f32 	%f20, [_Z21compute_accelerationsP6float4P6float3jPff_param_4];
	cvta.to.global.u64 	%rd1, %rd4;
	mov.u32 	%r18, %ctaid.x;
	mov.u32 	%r19, %ntid.x;
	mov.u32 	%r1, %tid.x;
	mad.lo.s32 	%r2, %r18, %r19, %r1;
	setp.ge.u32 	%p1, %r2, %r17;
	@%p1 bra 	$L__BB0_9;
	mul.f32 	%f1, %f20, %f20;
	mul.wide.s32 	%rd5, %r2, 16;
	add.s64 	%rd6, %rd1, %rd5;
	.pragma "used_bytes_mask 4095";
	ld.global.v4.f32 	{%f2, %f3, %f4, %f22}, [%rd6];
	mov.u32 	%r3, %nctaid.x;
	shl.b32 	%r21, %r1, 4;
	mov.u32 	%r22, _ZZ21compute_accelerationsP6float4P6float3jPffE8p_buffer;
	add.s32 	%r4, %r22, %r21;
	mov.f32 	%f57, 0f00000000;
	mov.b32 	%r27, 0;
	mov.f32 	%f56, %f57;
	mov.f32 	%f55, %f57;
$L__BB0_2:
	shl.b32 	%r30, %r27, 8;
	add.s32 	%r23, %r30, %r1;
	mul.wide.u32 	%rd7, %r23, 16;
	add.s64 	%rd8, %rd1, %rd7;
	ld.global.v4.f32 	{%f23, %f24, %f25, %f26}, [%rd8];
	st.shared.v4.f32 	[%r4], {%f23, %f24, %f25, %f26};
	bar.sync 	0;
	setp.ge.u32 	%p2, %r30, %r17;
	@%p2 bra 	$L__BB0_7;
	sub.s32 	%r29, %r30, %r2;
	mov.b32 	%r31, 1;
	mov.u32 	%r28, %r22;
$L__BB0_4:
	setp.eq.s32 	%p3, %r29, 0;
	@%p3 bra 	$L__BB0_6;
	ld.shared.v4.f32 	{%f27, %f28, %f29, %f30}, [%r28];
	sub.f32 	%f31, %f2, %f27;
	sub.f32 	%f32, %f3, %f28;
	sub.f32 	%f33, %f4, %f29;
	mul.f32 	%f34, %f32, %f32;
	fma.rn.f32 	%f35, %f31, %f31, %f34;
	fma.rn.f32 	%f36, %f33, %f33, %f35;
	add.f32 	%f37, %f1, %f36;
	mul.f32 	%f38, %f37, %f37;
	mul.f32 	%f39, %f37, %f38;
	sqrt.rn.f32 	%f40, %f39;
	div.rn.f32 	%f41, %f30, %f40;
	mul.f32 	%f42, %f31, %f41;
	sub.f32 	%f57, %f57, %f42;
	mul.f32 	%f43, %f32, %f41;
	sub.f32 	%f56, %f56, %f43;
	mul.f32 	%f44, %f33, %f41;
	sub.f32 	%f55, %f55, %f44;
$L__BB0_6:
	add.s32 	%r26, %r31, -1;
	setp.lt.u32 	%p4, %r26, 255;
	add.s32 	%r30, %r30, 1;
	setp.lt.u32 	%p5, %r30, %r17;
	and.pred  	%p6, %p4, %p5;
	add.s32 	%r31, %r31, 1;
	add.s32 	%r29, %r29, 1;
	add.s32 	%r28, %r28, 16;
	@%p6 bra 	$L__BB0_4;
$L__BB0_7:
	bar.sync 	0;
	add.s32 	%r27, %r27, 1;
	setp.ne.s32 	%p7, %r27, %r3;
	@%p7 bra 	$L__BB0_2;
	cvta.to.global.u64 	%rd9, %rd2;
	mul.wide.s32 	%rd10, %r2, 12;
	add.s64 	%rd11, %rd9, %rd10;
	st.global.f32 	[%rd11], %f57;
	st.global.f32 	[%rd11+4], %f56;
	st.global.f32 	[%rd11+8], %f55;
	mul.f32 	%f45, %f57, %f57;
	fma.rn.f32 	%f46, %f56, %f56, %f45;
	fma.rn.f32 	%f47, %f55, %f55, %f46;
	sqrt.rn.f32 	%f48, %f47;
	cvta.to.global.u64 	%rd12, %rd3;
	mul.wide.s32 	%rd13, %r2, 4;
	add.s64 	%rd14, %rd12, %rd13;
	st.global.f32 	[%rd14], %f48;
$L__BB0_9:
	ret;

}
	// .globl	_Z20first_step_particlesP6float4P6float3S2_S2_PfS3_jff
.visible .entry _Z20first_step_particlesP6float4P6float3S2_S2_PfS3_jff(
	.param .u64 .ptr .align 1 _Z20first_step_particlesP6float4P6float3S2_S2_PfS3_jff_param_0,
	.param .u64 .ptr .align 1 _Z20first_step_particlesP6float4P6float3S2_S2_PfS3_jff_param_1,
	.param .u64 .ptr .align 1 _Z20first_step_particlesP6float4P6float3S2_S2_PfS3_jff_param_2,
	.param .u64 .ptr .align 1 _Z20first_step_particlesP6float4P6float3S2_S2_PfS3_jff_param_3,
	.param .u64 .ptr .align 1 _Z20first_step_particlesP6float4P6float3S2_S2_PfS3_jff_param_4,
	.param .u64 .ptr .align 1 _Z20first_step_particlesP6float4P6float3S2_S2_PfS3_jff_param_5,
	.param .u32 _Z20first_step_particlesP6float4P6float3S2_S2_PfS3_jff_param_6,
	.param .f32 _Z20first_step_particlesP6float4P6float3S2_S2_PfS3_jff_param_7,
	.param .f32 _Z20first_step_particlesP6float4P6float3S2_S2_PfS3_jff_param_8
)
{
	.reg .pred 	%p<3>;
	.reg .b32 	%r<6>;
	.reg .b32 	%f<24>;
	.reg .b64 	%rd<22>;
	.reg .b64 	%fd<17>;

	ld.param.u64 	%rd2, [_Z20first_step_particlesP6float4P6float3S2_S2_PfS3_jff_param_1];
	ld.param.u64 	%rd4, [_Z20first_step_particlesP6float4P6float3S2_S2_PfS3_jff_param_3];
	ld.param.u64 	%rd5, [_Z20first_step_particlesP6float4P6float3S2_S2_PfS3_jff_param_4];
	ld.param.u32 	%r2, [_Z20first_step_particlesP6float4P6float3S2_S2_PfS3_jff_param_6];
	ld.param.f32 	%f2, [_Z20first_step_particlesP6float4P6float3S2_S2_PfS3_jff_param_7];
	ld.param.f32 	%f3, [_Z20first_step_particlesP6float4P6float3S2_S2_PfS3_jff_param_8];
	mov.u32 	%r3, %ctaid.x;
	mov.u32 	%r4, %ntid.x;
	mov.u32 	%r5, %tid.x;
	mad.lo.s32 	%r1, %r3, %r4, %r5;
	setp.ge.u32 	%p1, %r1, %r2;
	@%p1 bra 	$L__BB1_3;
	ld.param.u64 	%rd20, [_Z20first_step_particlesP6float4P6float3S2_S2_PfS3_jff_param_2];
	ld.param.u64 	%rd19, [_Z20first_step_particlesP6float4P6float3S2_S2_PfS3_jff_param_0];
	cvta.to.global.u64 	%rd7, %rd5;
	cvta.to.global.u64 	%rd8, %rd19;
	cvta.to.global.u64 	%rd9, %rd2;
	cvta.to.global.u64 	%rd10, %rd20;
	cvta.to.global.u64 	%rd11, %rd4;
	mul.f32 	%f4, %f2, %f3;
	ld.global.f32 	%f5, [%rd7];
	div.rn.f32 	%f6, %f4, %f5;
	sqrt.rn.f32 	%f1, %f6;
	mul.wide.s32 	%rd12, %r1, 16;
	add.s64 	%rd13, %rd8, %rd12;
	ld.global.f32 	%f7, [%rd13];
	mul.wide.s32 	%rd14, %r1, 12;
	add.s64 	%rd15, %rd9, %rd14;
	st.global.f32 	[%rd15], %f7;
	ld.global.f32 	%f8, [%rd13+4];
	st.global.f32 	[%rd15+4], %f8;
	ld.global.f32 	%f9, [%rd13+8];
	st.global.f32 	[%rd15+8], %f9;
	add.s64 	%rd16, %rd10, %rd14;
	ld.global.f32 	%f10, [%rd16];
	fma.rn.f32 	%f11, %f1, %f10, %f7;
	cvt.f64.f32 	%fd1, %f11;
	add.s64 	%rd17, %rd11, %rd14;
	ld.global.f32 	%f12, [%rd17];
	cvt.f64.f32 	%fd2, %f12;
	mul.f64 	%fd3, %fd2, 0d3FE0000000000000;
	cvt.f64.f32 	%fd4, %f1;
	mul.f64 	%fd5, %fd3, %fd4;
	fma.rn.f64 	%fd6, %fd5, %fd4, %fd1;
	cvt.rn.f32.f64 	%f13, %fd6;
	st.global.f32 	[%rd13], %f13;
	ld.global.f32 	%f14, [%rd15+4];
	ld.global.f32 	%f15, [%rd16+4];
	fma.rn.f32 	%f16, %f1, %f15, %f14;
	cvt.f64.f32 	%fd7, %f16;
	ld.global.f32 	%f17, [%rd17+4];
	cvt.f64.f32 	%fd8, %f17;
	mul.f64 	%fd9, %fd8, 0d3FE0000000000000;
	mul.f64 	%fd10, %fd9, %fd4;
	fma.rn.f64 	%fd11, %fd10, %fd4, %fd7;
	cvt.rn.f32.f64 	%f18, %fd11;
	st.global.f32 	[%rd13+4], %f18;
	ld.global.f32 	%f19, [%rd15+8];
	ld.global.f32 	%f20, [%rd16+8];
	fma.rn.f32 	%f21, %f1, %f20, %f19;
	cvt.f64.f32 	%fd12, %f21;
	ld.global.f32 	%f22, [%rd17+8];
	cvt.f64.f32 	%fd13, %f22;
	mul.f64 	%fd14, %fd13, 0d3FE0000000000000;
	mul.f64 	%fd15, %fd14, %fd4;
	fma.rn.f64 	%fd16, %fd15, %fd4, %fd12;
	cvt.rn.f32.f64 	%f23, %fd16;
	st.global.f32 	[%rd13+8], %f23;
	setp.ne.s32 	%p2, %r1, 0;
	@%p2 bra 	$L__BB1_3;
	ld.param.u64 	%rd21, [_Z20first_step_particlesP6float4P6float3S2_S2_PfS3_jff_param_5];
	cvta.to.global.u64 	%rd18, %rd21;
	st.global.f32 	[%rd18], %f1;
$L__BB1_3:
	ret;

}
	// .globl	_Z14step_particlesP6float4P6float3S2_PfjffS3_
.visible .entry _Z14step_particlesP6float4P6float3S2_PfjffS3_(
	.param .u64 .ptr .align 1 _Z14step_particlesP6float4P6float3S2_PfjffS3__param_0,
	.param .u64 .ptr .align 1 _Z14step_particlesP6float4P6float3S2_PfjffS3__param_1,
	.param .u64 .ptr .align 1 _Z14step_particlesP6float4P6float3S2_PfjffS3__param_2,
	.param .u64 .ptr .align 1 _Z14step_particlesP6float4P6float3S2_PfjffS3__param_3,
	.param .u32 _Z14step_particlesP6float4P6float3S2_PfjffS3__param_4,
	.param .f32 _Z14step_particlesP6float4P6float3S2_PfjffS3__param_5,
	.param .f32 _Z14step_particlesP6float4P6float3S2_PfjffS3__param_6,
	.param .u64 .ptr .align 1 _Z14step_particlesP6float4P6float3S2_PfjffS3__param_7
)
{
	.reg .pred 	%p<3>;
	.reg .b32 	%r<6>;
	.reg .b32 	%f<37>;
	.reg .b64 	%rd<18>;
	.reg .b64 	%fd<10>;

	ld.param.u64 	%rd3, [_Z14step_particlesP6float4P6float3S2_PfjffS3__param_1];
	ld.param.u64 	%rd5, [_Z14step_particlesP6float4P6float3S2_PfjffS3__param_3];
	ld.param.u32 	%r2, [_Z14step_particlesP6float4P6float3S2_PfjffS3__param_4];
	ld.param.f32 	%f2, [_Z14step_particlesP6float4P6float3S2_PfjffS3__param_5];
	ld.param.f32 	%f3, [_Z14step_particlesP6float4P6float3S2_PfjffS3__param_6];
	ld.param.u64 	%rd6, [_Z14step_particlesP6float4P6float3S2_PfjffS3__param_7];
	cvta.to.global.u64 	%rd1, %rd6;
	mov.u32 	%r3, %ctaid.x;
	mov.u32 	%r4, %ntid.x;
	mov.u32 	%r5, %tid.x;
	mad.lo.s32 	%r1, %r3, %r4, %r5;
	setp.ge.u32 	%p1, %r1, %r2;
	@%p1 bra 	$L__BB2_3;
	ld.param.u64 	%rd17, [_Z14step_particlesP6float4P6float3S2_PfjffS3__param_2];
	ld.param.u64 	%rd16, [_Z14step_particlesP6float4P6float3S2_PfjffS3__param_0];
	cvta.to.global.u64 	%rd7, %rd5;
	cvta.to.global.u64 	%rd8, %rd16;
	cvta.to.global.u64 	%rd9, %rd3;
	cvta.to.global.u64 	%rd10, %rd17;
	mul.f32 	%f4, %f2, %f3;
	ld.global.f32 	%f5, [%rd7];
	div.rn.f32 	%f6, %f4, %f5;
	sqrt.rn.f32 	%f1, %f6;
	ld.global.f32 	%f7, [%rd1];
	mul.wide.s32 	%rd11, %r1, 16;
	add.s64 	%rd12, %rd8, %rd11;
	.pragma "used_bytes_mask 4095";
	ld.global.v4.f32 	{%f8, %f9, %f10, %f11}, [%rd12];
	mul.wide.s32 	%rd13, %r1, 12;
	add.s64 	%rd14, %rd9, %rd13;
	ld.global.f32 	%f12, [%rd14];
	sub.f32 	%f13, %f8, %f12;
	div.rn.f32 	%f14, %f1, %f7;
	fma.rn.f32 	%f15, %f14, %f13, %f8;
	cvt.f64.f32 	%fd1, %f15;
	add.s64 	%rd15, %rd10, %rd13;
	ld.global.f32 	%f16, [%rd15];
	mul.f32 	%f17, %f1, %f16;
	add.f32 	%f18, %f1, %f7;
	mul.f32 	%f19, %f18, %f17;
	cvt.f64.f32 	%fd2, %f19;
	fma.rn.f64 	%fd3, %fd2, 0d3FE0000000000000, %fd1;
	cvt.rn.f32.f64 	%f20, %fd3;
	ld.global.f32 	%f21, [%rd14+4];
	sub.f32 	%f22, %f9, %f21;
	fma.rn.f32 	%f23, %f14, %f22, %f9;
	cvt.f64.f32 	%fd4, %f23;
	ld.global.f32 	%f24, [%rd15+4];
	mul.f32 	%f25, %f1, %f24;
	mul.f32 	%f26, %f18, %f25;
	cvt.f64.f32 	%fd5, %f26;
	fma.rn.f64 	%fd6, %fd5, 0d3FE0000000000000, %fd4;
	cvt.rn.f32.f64 	%f27, %fd6;
	ld.global.f32 	%f28, [%rd14+8];
	sub.f32 	%f29, %f10, %f28;
	fma.rn.f32 	%f30, %f14, %f29, %f10;
	cvt.f64.f32 	%fd7, %f30;
	ld.global.f32 	%f31, [%rd15+8];
	mul.f32 	%f32, %f1, %f31;
	mul.f32 	%f33, %f18, %f32;
	cvt.f64.f32 	%fd8, %f33;
	fma.rn.f64 	%fd9, %fd8, 0d3FE0000000000000, %fd7;
	cvt.rn.f32.f64 	%f34, %fd9;
	st.global.f32 	[%rd14], %f8;
	ld.global.f32 	%f35, [%rd12+4];
	st.global.f32 	[%rd14+4], %f35;
	ld.global.f32 	%f36, [%rd12+8];
	st.global.f32 	[%rd14+8], %f36;
	st.global.v2.f32 	[%rd12], {%f20, %f27};
	st.global.f32 	[%rd12+8], %f34;
	setp.ne.s32 	%p2, %r1, 0;
	@%p2 bra 	$L__BB2_3;
	st.global.f32 	[%rd1], %f1;
$L__BB2_3:
	ret;

}
	// .globl	_Z12parallel_maxPfji
.visible .entry _Z12parallel_maxPfji(
	.param .u64 .ptr .align 1 _Z12parallel_maxPfji_param_0,
	.param .u32 _Z12parallel_maxPfji_param_1,
	.param .u32 _Z12parallel_maxPfji_param_2
)
{
	.reg .pred 	%p<8>;
	.reg .b32 	%r<13>;
	.reg .b32 	%f<8>;
	.reg .b64 	%rd<8>;

	ld.param.u64 	%rd4, [_Z12parallel_maxPfji_param_0];
	ld.param.u32 	%r3, [_Z12parallel_maxPfji_param_1];
	ld.param.u32 	%r4, [_Z12parallel_maxPfji_param_2];
	mov.u32 	%r5, %ctaid.x;
	mov.u32 	%r6, %ntid.x;
	mov.u32 	%r7, %tid.x;
	mad.lo.s32 	%r1, %r5, %r6, %r7;
	shr.u32 	%r2, %r3, 1;
	setp.ge.s32 	%p1, %r1, %r2;
	@%p1 bra 	$L__BB3_4;
	cvta.to.global.u64 	%rd5, %rd4;
	mul.lo.s32 	%r8, %r1, %r4;
	shl.b32 	%r9, %r8, 1;
	mul.wide.s32 	%rd6, %r9, 4;
	add.s64 	%rd1, %rd5, %rd6;
	ld.global.f32 	%f4, [%rd1];
	mul.wide.s32 	%rd2, %r4, 4;
	add.s64 	%rd3, %rd1, %rd2;
	ld.global.f32 	%f5, [%rd3];
	setp.gt.f32 	%p2, %f4, %f5;
	selp.f32 	%f7, %f4, %f5, %p2;
	and.b32  	%r10, %r3, 1;
	setp.eq.b32 	%p3, %r10, 1;
	not.pred 	%p4, %p3;
	add.s32 	%r12, %r2, -1;
	setp.ne.s32 	%p5, %r1, %r12;
	or.pred  	%p6, %p4, %p5;
	@%p6 bra 	$L__BB3_3;
	add.s64 	%rd7, %rd3, %rd2;
	ld.global.f32 	%f6, [%rd7];
	setp.gt.f32 	%p7, %f6, %f7;
	selp.f32 	%f7, %f6, %f7, %p7;
$L__BB3_3:
	st.global.f32 	[%rd1], %f7;
$L__BB3_4:
	ret;

}


// ===== COMPILED SASS (sm_100) =====

	.target	sm_100

	.elftype	@"ET_EXEC"


//--------------------- .note.nv.tkinfo           --------------------------
	.section	.note.nv.tkinfo,"",@"SHT_NOTE"
	.sectionflags	@"SHF_NOTE_NV_TKINFO"
	.tkinfo
        /*0018*/ 	.word	0x00000002
        /*0030*/ 	.string	""
        /*0030*/ 	.string	"ptxas"
        /*0030*/ 	.string	"Cuda compilation tools, release 13.0, V13.0.88"
        /*0030*/ 	.string	"Build cuda_13.0.r13.0/compiler.36424714_0"
        /*0030*/ 	.string	"-arch sm_100 -m 64 "



//--------------------- .note.nv.cuinfo           --------------------------
	.section	.note.nv.cuinfo,"",@"SHT_NOTE"
	.sectionflags	@"SHF_NOTE_NV_CUINFO"
        /*0018*/ 	.short	0x0002
        /*001a*/ 	.short	0x0064
        /*001c*/ 	.short	0x0082
	.zero		2


//--------------------- .nv.info                  --------------------------
	.section	.nv.info,"",@"SHT_CUDA_INFO"
	.align	4


	//----- nvinfo : EIATTR_REGCOUNT
	.align		4
        /*0000*/ 	.byte	0x04, 0x2f
        /*0002*/ 	.short	(.L_1 - .L_0)
	.align		4
.L_0:
        /*0004*/ 	.word	index@(_Z21compute_accelerationsP6float4P6float3jPff)
        /*0008*/ 	.word	0x0000001d


	//----- nvinfo : EIATTR_FRAME_SIZE
	.align		4
.L_1:
        /*000c*/ 	.byte	0x04, 0x11
        /*000e*/ 	.short	(.L_3 - .L_2)
	.align		4
.L_2:
        /*0010*/ 	.word	index@($__internal_5_$__cuda_sm3x_div_rn_noftz_f32_slowpath)
        /*0014*/ 	.word	0x00000000


	//----- nvinfo : EIATTR_FRAME_SIZE
	.align		4
.L_3:
        /*0018*/ 	.byte	0x04, 0x11
        /*001a*/ 	.short	(.L_5 - .L_4)
	.align		4
.L_4:
        /*001c*/ 	.word	index@($__internal_4_$__cuda_sm20_sqrt_rn_f32_slowpath)
        /*0020*/ 	.word	0x00000000


	//----- nvinfo : EIATTR_FRAME_SIZE
	.align		4
.L_5:
        /*0024*/ 	.byte	0x04, 0x11
        /*0026*/ 	.short	(.L_7 - .L_6)
	.align		4
.L_6:
        /*0028*/ 	.word	index@(_Z21compute_accelerationsP6float4P6float3jPff)
        /*002c*/ 	.word	0x00000000


	//----- nvinfo : EIATTR_REGCOUNT
	.align		4
.L_7:
        /*0030*/ 	.byte	0x04, 0x2f
        /*0032*/ 	.short	(.L_9 - .L_8)
	.align		4
.L_8:
        /*0034*/ 	.word	index@(_Z20first_step_particlesP6float4P6float3S2_S2_PfS3_jff)
        /*0038*/ 	.word	0x00000018


	//----- nvinfo : EIATTR_FRAME_SIZE
	.align		4
.L_9:
        /*003c*/ 	.byte	0x04, 0x11
        /*003e*/ 	.short	(.L_11 - .L_10)
	.align		4
.L_10:
        /*0040*/ 	.word	index@($__internal_3_$__cuda_sm3x_div_rn_noftz_f32_slowpath)
        /*0044*/ 	.word	0x00000000


	//----- nvinfo : EIATTR_FRAME_SIZE
	.align		4
.L_11:
        /*0048*/ 	.byte	0x04, 0x11
        /*004a*/ 	.short	(.L_13 - .L_12)
	.align		4
.L_12:
        /*004c*/ 	.word	index@($__internal_2_$__cuda_sm20_sqrt_rn_f32_slowpath)
        /*0050*/ 	.word	0x00000000


	//----- nvinfo : EIATTR_FRAME_SIZE
	.align		4
.L_13:
        /*0054*/ 	.byte	0x04, 0x11
        /*0056*/ 	.short	(.L_15 - .L_14)
	.align		4
.L_14:
        /*0058*/ 	.word	index@(_Z20first_step_particlesP6float4P6float3S2_S2_PfS3_jff)
        /*005c*/ 	.word	0x00000000


	//----- nvinfo : EIATTR_REGCOUNT
	.align		4
.L_15:
        /*0060*/ 	.byte	0x04, 0x2f
        /*0062*/ 	.short	(.L_17 - .L_16)
	.align		4
.L_16:
        /*0064*/ 	.word	index@(_Z14step_particlesP6float4P6float3S2_PfjffS3_)
        /*0068*/ 	.word	0x0000001a


	//----- nvinfo : EIATTR_FRAME_SIZE
	.align		4
.L_17:
        /*006c*/ 	.byte	0x04, 0x11
        /*006e*/ 	.short	(.L_19 - .L_18)
	.align		4
.L_18:
        /*0070*/ 	.word	index@($__internal_1_$__cuda_sm3x_div_rn_noftz_f32_slowpath)
        /*0074*/ 	.word	0x00000000


	//----- nvinfo : EIATTR_FRAME_SIZE
	.align		4
.L_19:
        /*0078*/ 	.byte	0x04, 0x11
        /*007a*/ 	.short	(.L_21 - .L_20)
	.align		4
.L_20:
        /*007c*/ 	.word	index@($__internal_0_$__cuda_sm20_sqrt_rn_f32_slowpath)
        /*0080*/ 	.word	0x00000000


	//----- nvinfo : EIATTR_FRAME_SIZE
	.align		4
.L_21:
        /*0084*/ 	.byte	0x04, 0x11
        /*0086*/ 	.short	(.L_23 - .L_22)
	.align		4
.L_22:
        /*0088*/ 	.word	index@(_Z14step_particlesP6float4P6float3S2_PfjffS3_)
        /*008c*/ 	.word	0x00000000


	//----- nvinfo : EIATTR_REGCOUNT
	.align		4
.L_23:
        /*0090*/ 	.byte	0x04, 0x2f
        /*0092*/ 	.short	(.L_25 - .L_24)
	.align		4
.L_24:
        /*0094*/ 	.word	index@(_Z12parallel_maxPfji)
        /*0098*/ 	.word	0x0000000e


	//----- nvinfo : EIATTR_FRAME_SIZE
	.align		4
.L_25:
        /*009c*/ 	.byte	0x04, 0x11
        /*009e*/ 	.short	(.L_27 - .L_26)
	.align		4
.L_26:
        /*00a0*/ 	.word	index@(_Z12parallel_maxPfji)
        /*00a4*/ 	.word	0x00000000


	//----- nvinfo : EIATTR_MIN_STACK_SIZE
	.align		4
.L_27:
        /*00a8*/ 	.byte	0x04, 0x12
        /*00aa*/ 	.short	(.L_29 - .L_28)
	.align		4
.L_28:
        /*00ac*/ 	.word	index@(_Z12parallel_maxPfji)
        /*00b0*/ 	.word	0x00000000


	//----- nvinfo : EIATTR_MIN_STACK_SIZE
	.align		4
.L_29:
        /*00b4*/ 	.byte	0x04, 0x12
        /*00b6*/ 	.short	(.L_31 - .L_30)
	.align		4
.L_30:
        /*00b8*/ 	.word	index@(_Z14step_particlesP6float4P6float3S2_PfjffS3_)
        /*00bc*/ 	.word	0x00000000


	//----- nvinfo : EIATTR_MIN_STACK_SIZE
	.align		4
.L_31:
        /*00c0*/ 	.byte	0x04, 0x12
        /*00c2*/ 	.short	(.L_33 - .L_32)
	.align		4
.L_32:
        /*00c4*/ 	.word	index@(_Z20first_step_particlesP6float4P6float3S2_S2_PfS3_jff)
        /*00c8*/ 	.word	0x00000000


	//----- nvinfo : EIATTR_MIN_STACK_SIZE
	.align		4
.L_33:
        /*00cc*/ 	.byte	0x04, 0x12
        /*00ce*/ 	.short	(.L_35 - .L_34)
	.align		4
.L_34:
        /*00d0*/ 	.word	index@(_Z21compute_accelerationsP6float4P6float3jPff)
        /*00d4*/ 	.word	0x00000000
.L_35:


//--------------------- .nv.compat                --------------------------
	.section	.nv.compat,"",@"SHT_CUDA_COMPAT_INFO"
	.align	4
        /*0000*/ 	.byte	0x02, 0x09, 0x00, 0x00, 0x02, 0x02, 0x01, 0x00, 0x02, 0x05, 0x05, 0x00, 0x03, 0x07, 0x01, 0x01
        /*0010*/ 	.byte	0x02, 0x03, 0x00, 0x00, 0x02, 0x06, 0x01, 0x00, 0x04, 0x0b, 0x08, 0x00, 0x01, 0x00, 0x00, 0x00
        /*0020*/ 	.byte	0x00, 0x00, 0x00, 0x00


//--------------------- .nv.info._Z12parallel_maxPfji --------------------------
	.section	.nv.info._Z12parallel_maxPfji,"",@"SHT_CUDA_INFO"
	.sectionflags	@""
	.align	4


	//----- nvinfo : EIATTR_CUDA_API_VERSION
	.align		4
        /*0000*/ 	.byte	0x04, 0x37
        /*0002*/ 	.short	(.L_37 - .L_36)
.L_36:
        /*0004*/ 	.word	0x00000082


	//----- nvinfo : EIATTR_KPARAM_INFO
	.align		4
.L_37:
        /*0008*/ 	.byte	0x04, 0x17
        /*000a*/ 	.short	(.L_39 - .L_38)
.L_38:
        /*000c*/ 	.word	0x00000000
        /*0010*/ 	.short	0x0002
        /*0012*/ 	.short	0x000c
        /*0014*/ 	.byte	0x00, 0xf0, 0x11, 0x00


	//----- nvinfo : EIATTR_KPARAM_INFO
	.align		4
.L_39:
        /*0018*/ 	.byte	0x04, 0x17
        /*001a*/ 	.short	(.L_41 - .L_40)
.L_40:
        /*001c*/ 	.word	0x00000000
        /*0020*/ 	.short	0x0001
        /*0022*/ 	.short	0x0008
        /*0024*/ 	.byte	0x00, 0xf0, 0x11, 0x00


	//----- nvinfo : EIATTR_KPARAM_INFO
	.align		4
.L_41:
        /*0028*/ 	.byte	0x04, 0x17
        /*002a*/ 	.short	(.L_43 - .L_42)
.L_42:
        /*002c*/ 	.word	0x00000000
        /*0030*/ 	.short	0x0000
        /*0032*/ 	.short	0x0000
        /*0034*/ 	.byte	0x00, 0xf5, 0x21, 0x00


	//----- nvinfo : EIATTR_SPARSE_MMA_MASK
	.align		4
.L_43:
        /*0038*/ 	.byte	0x03, 0x50
        /*003a*/ 	.short	0x0000


	//----- nvinfo : EIATTR_MAXREG_COUNT
	.align		4
        /*003c*/ 	.byte	0x03, 0x1b
        /*003e*/ 	.short	0x00ff


	//----- nvinfo : EIATTR_MERCURY_ISA_VERSION
	.align		4
        /*0040*/ 	.byte	0x03, 0x5f
        /*0042*/ 	.short	0x0101


	//----- nvinfo : EIATTR_VRC_CTA_INIT_COUNT
	.align		4
        /*0044*/ 	.byte	0x02, 0x4a
	.zero		1
	.zero		1


	//----- nvinfo : EIATTR_EXIT_INSTR_OFFSETS
	.align		4
        /*0048*/ 	.byte	0x04, 0x1c
        /*004a*/ 	.short	(.L_45 - .L_44)


	//   ....[0]....
.L_44:
        /*004c*/ 	.word	0x00000080


	//   ....[1]....
        /*0050*/ 	.word	0x000001d0


	//----- nvinfo : EIATTR_CBANK_PARAM_SIZE
	.align		4
.L_45:
        /*0054*/ 	.byte	0x03, 0x19
        /*0056*/ 	.short	0x0010


	//----- nvinfo : EIATTR_PARAM_CBANK
	.align		4
        /*0058*/ 	.byte	0x04, 0x0a
        /*005a*/ 	.short	(.L_47 - .L_46)
	.align		4
.L_46:
        /*005c*/ 	.word	index@(.nv.constant0._Z12parallel_maxPfji)
        /*0060*/ 	.short	0x0380
        /*0062*/ 	.short	0x0010


	//----- nvinfo : EIATTR_SW_WAR
	.align		4
.L_47:
        /*0064*/ 	.byte	0x04, 0x36
        /*0066*/ 	.short	(.L_49 - .L_48)
.L_48:
        /*0068*/ 	.word	0x00000008
.L_49:


//--------------------- .nv.info._Z14step_particlesP6float4P6float3S2_PfjffS3_ --------------------------
	.section	.nv.info._Z14step_particlesP6float4P6float3S2_PfjffS3_,"",@"SHT_CUDA_INFO"
	.sectionflags	@""
	.align	4


	//----- nvinfo : EIATTR_CUDA_API_VERSION
	.align		4
        /*0000*/ 	.byte	0x04, 0x37
        /*0002*/ 	.short	(.L_51 - .L_50)
.L_50:
        /*0004*/ 	.word	0x00000082


	//----- nvinfo : EIATTR_KPARAM_INFO
	.align		4
.L_51:
        /*0008*/ 	.byte	0x04, 0x17
        /*000a*/ 	.short	(.L_53 - .L_52)
.L_52:
        /*000c*/ 	.word	0x00000000
        /*0010*/ 	.short	0x0007
        /*0012*/ 	.short	0x0030
        /*0014*/ 	.byte	0x00, 0xf5, 0x21, 0x00


	//----- nvinfo : EIATTR_KPARAM_INFO
	.align		4
.L_53:
        /*0018*/ 	.byte	0x04, 0x17
        /*001a*/ 	.short	(.L_55 - .L_54)
.L_54:
        /*001c*/ 	.word	0x00000000
        /*0020*/ 	.short	0x0006
        /*0022*/ 	.short	0x0028
        /*0024*/ 	.byte	0x00, 0xf0, 0x11, 0x00


	//----- nvinfo : EIATTR_KPARAM_INFO
	.align		4
.L_55:
        /*0028*/ 	.byte	0x04, 0x17
        /*002a*/ 	.short	(.L_57 - .L_56)
.L_56:
        /*002c*/ 	.word	0x00000000
        /*0030*/ 	.short	0x0005
        /*0032*/ 	.short	0x0024
        /*0034*/ 	.byte	0x00, 0xf0, 0x11, 0x00


	//----- nvinfo : EIATTR_KPARAM_INFO
	.align		4
.L_57:
        /*0038*/ 	.byte	0x04, 0x17
        /*003a*/ 	.short	(.L_59 - .L_58)
.L_58:
        /*003c*/ 	.word	0x00000000
        /*0040*/ 	.short	0x0004
        /*0042*/ 	.short	0x0020
        /*0044*/ 	.byte	0x00, 0xf0, 0x11, 0x00


	//----- nvinfo : EIATTR_KPARAM_INFO
	.align		4
.L_59:
        /*0048*/ 	.byte	0x04, 0x17
        /*004a*/ 	.short	(.L_61 - .L_60)
.L_60:
        /*004c*/ 	.word	0x00000000
        /*0050*/ 	.short	0x0003
        /*0052*/ 	.short	0x0018
        /*0054*/ 	.byte	0x00, 0xf5, 0x21, 0x00


	//----- nvinfo : EIATTR_KPARAM_INFO
	.align		4
.L_61:
        /*0058*/ 	.byte	0x04, 0x17
        /*005a*/ 	.short	(.L_63 - .L_62)
.L_62:
        /*005c*/ 	.word	0x00000000
        /*0060*/ 	.short	0x0002
        /*0062*/ 	.short	0x0010
        /*0064*/ 	.byte	0x00, 0xf5, 0x21, 0x00


	//----- nvinfo : EIATTR_KPARAM_INFO
	.align		4
.L_63:
        /*0068*/ 	.byte	0x04, 0x17
        /*006a*/ 	.short	(.L_65 - .L_64)
.L_64:
        /*006c*/ 	.word	0x00000000
        /*0070*/ 	.short	0x0001
        /*0072*/ 	.short	0x0008
        /*0074*/ 	.byte	0x00, 0xf5, 0x21, 0x00


	//----- nvinfo : EIATTR_KPARAM_INFO
	.align		4
.L_65:
        /*0078*/ 	.byte	0x04, 0x17
        /*007a*/ 	.short	(.L_67 - .L_66)
.L_66:
        /*007c*/ 	.word	0x00000000
        /*0080*/ 	.short	0x0000
        /*0082*/ 	.short	0x0000
        /*0084*/ 	.byte	0x00, 0xf5, 0x21, 0x00


	//----- nvinfo : EIATTR_SPARSE_MMA_MASK
	.align		4
.L_67:
        /*0088*/ 	.byte	0x03, 0x50
        /*008a*/ 	.short	0x0000


	//----- nvinfo : EIATTR_MAXREG_COUNT
	.align		4
        /*008c*/ 	.byte	0x03, 0x1b
        /*008e*/ 	.short	0x00ff


	//----- nvinfo : EIATTR_MERCURY_ISA_VERSION
	.align		4
        /*0090*/ 	.byte	0x03, 0x5f
        /*0092*/ 	.short	0x0101


	//----- nvinfo : EIATTR_UNUSED_LOAD_BYTE_OFFSET
	.align		4
        /*0094*/ 	.byte	0x04, 0x44
        /*0096*/ 	.short	(.L_69 - .L_68)


	//   ....[0]....
.L_68:
        /*0098*/ 	.word	0x000002b0
        /*009c*/ 	.word	0x00000fff


	//----- nvinfo : EIATTR_VRC_CTA_INIT_COUNT
	.align		4
.L_69:
        /*00a0*/ 	.byte	0x02, 0x4a
	.zero		1
	.zero		1


	//----- nvinfo : EIATTR_EXIT_INSTR_OFFSETS
	.align		4
        /*00a4*/ 	.byte	0x04, 0x1c
        /*00a6*/ 	.short	(.L_71 - .L_70)


	//   ....[0]....
.L_70:
        /*00a8*/ 	.word	0x00000070


	//   ....[1]....
        /*00ac*/ 	.word	0x00000620


	//   ....[2]....
        /*00b0*/ 	.word	0x00000650


	//----- nvinfo : EIATTR_CRS_STACK_SIZE
	.align		4
.L_71:
        /*00b4*/ 	.byte	0x04, 0x1e
        /*00b6*/ 	.short	(.L_73 - .L_72)
.L_72:
        /*00b8*/ 	.word	0x00000000


	//----- nvinfo : EIATTR_CBANK_PARAM_SIZE
	.align		4
.L_73:
        /*00bc*/ 	.byte	0x03, 0x19
        /*00be*/ 	.short	0x0038


	//----- nvinfo : EIATTR_PARAM_CBANK
	.align		4
        /*00c0*/ 	.byte	0x04, 0x0a
        /*00c2*/ 	.short	(.L_75 - .L_74)
	.align		4
.L_74:
        /*00c4*/ 	.word	index@(.nv.constant0._Z14step_particlesP6float4P6float3S2_PfjffS3_)
        /*00c8*/ 	.short	0x0380
        /*00ca*/ 	.short	0x0038


	//----- nvinfo : EIATTR_SW_WAR
	.align		4
.L_75:
        /*00cc*/ 	.byte	0x04, 0x36
        /*00ce*/ 	.short	(.L_77 - .L_76)
.L_76:
        /*00d0*/ 	.word	0x00000008
.L_77:


//--------------------- .nv.info._Z20first_step_particlesP6float4P6float3S2_S2_PfS3_jff --------------------------
	.section	.nv.info._Z20first_step_particlesP6float4P6float3S2_S2_PfS3_jff,"",@"SHT_CUDA_INFO"
	.sectionflags	@""
	.align	4


	//----- nvinfo : EIATTR_CUDA_API_VERSION
	.align		4
        /*0000*/ 	.byte	0x04, 0x37
        /*0002*/ 	.short	(.L_79 - .L_78)
.L_78:
        /*0004*/ 	.word	0x00000082


	//----- nvinfo : EIATTR_KPARAM_INFO
	.align		4
.L_79:
        /*0008*/ 	.byte	0x04, 0x17
        /*000a*/ 	.short	(.L_81 - .L_80)
.L_80:
        /*000c*/ 	.word	0x00000000
        /*0010*/ 	.short	0x0008
        /*0012*/ 	.short	0x0038
        /*0014*/ 	.byte	0x00, 0xf0, 0x11, 0x00


	//----- nvinfo : EIATTR_KPARAM_INFO
	.align		4
.L_81:
        /*0018*/ 	.byte	0x04, 0x17
        /*001a*/ 	.short	(.L_83 - .L_82)
.L_82:
        /*001c*/ 	.word	0x00000000
        /*0020*/ 	.short	0x0007
        /*0022*/ 	.short	0x0034
        /*0024*/ 	.byte	0x00, 0xf0, 0x11, 0x00


	//----- nvinfo : EIATTR_KPARAM_INFO
	.align		4
.L_83:
        /*0028*/ 	.byte	0x04, 0x17
        /*002a*/ 	.short	(.L_85 - .L_84)
.L_84:
        /*002c*/ 	.word	0x00000000
        /*0030*/ 	.short	0x0006
        /*0032*/ 	.short	0x0030
        /*0034*/ 	.byte	0x00, 0xf0, 0x11, 0x00


	//----- nvinfo : EIATTR_KPARAM_INFO
	.align		4
.L_85:
        /*0038*/ 	.byte	0x04, 0x17
        /*003a*/ 	.short	(.L_87 - .L_86)
.L_86:
        /*003c*/ 	.word	0x00000000
        /*0040*/ 	.short	0x0005
        /*0042*/ 	.short	0x0028
        /*0044*/ 	.byte	0x00, 0xf5, 0x21, 0x00


	//----- nvinfo : EIATTR_KPARAM_INFO
	.align		4
.L_87:
        /*0048*/ 	.byte	0x04, 0x17
        /*004a*/ 	.short	(.L_89 - .L_88)
.L_88:
        /*004c*/ 	.word	0x00000000
        /*0050*/ 	.short	0x0004
        /*0052*/ 	.short	0x0020
        /*0054*/ 	.byte	0x00, 0xf5, 0x21, 0x00


	//----- nvinfo : EIATTR_KPARAM_INFO
	.align		4
.L_89:
        /*0058*/ 	.byte	0x04, 0x17
        /*005a*/ 	.short	(.L_91 - .L_90)
.L_90:
        /*005c*/ 	.word	0x00000000
        /*0060*/ 	.short	0x0003
        /*0062*/ 	.short	0x0018
        /*0064*/ 	.byte	0x00, 0xf5, 0x21, 0x00


	//----- nvinfo : EIATTR_KPARAM_INFO
	.align		4
.L_91:
        /*0068*/ 	.byte	0x04, 0x17
        /*006a*/ 	.short	(.L_93 - .L_92)
.L_92:
        /*006c*/ 	.word	0x00000000
        /*0070*/ 	.short	0x0002
        /*0072*/ 	.short	0x0010
        /*0074*/ 	.byte	0x00, 0xf5, 0x21, 0x00


	//----- nvinfo : EIATTR_KPARAM_INFO
	.align		4
.L_93:
        /*0078*/ 	.byte	0x04, 0x17
        /*007a*/ 	.short	(.L_95 - .L_94)
.L_94:
        /*007c*/ 	.word	0x00000000
        /*0080*/ 	.short	0x0001
        /*0082*/ 	.short	0x0008
        /*0084*/ 	.byte	0x00, 0xf5, 0x21, 0x00


	//----- nvinfo : EIATTR_KPARAM_INFO
	.align		4
.L_95:
        /*0088*/ 	.byte	0x04, 0x17
        /*008a*/ 	.short	(.L_97 - .L_96)
.L_96:
        /*008c*/ 	.word	0x00000000
        /*0090*/ 	.short	0x0000
        /*0092*/ 	.short	0x0000
        /*0094*/ 	.byte	0x00, 0xf5, 0x21, 0x00


	//----- nvinfo : EIATTR_SPARSE_MMA_MASK
	.align		4
.L_97:
        /*0098*/ 	.byte	0x03, 0x50
        /*009a*/ 	.short	0x0000


	//----- nvinfo : EIATTR_MAXREG_COUNT
	.align		4
        /*009c*/ 	.byte	0x03, 0x1b
        /*009e*/ 	.short	0x00ff


	//----- nvinfo : EIATTR_MERCURY_ISA_VERSION
	.align		4
        /*00a0*/ 	.byte	0x03, 0x5f
        /*00a2*/ 	.short	0x0101


	//----- nvinfo : EIATTR_VRC_CTA_INIT_COUNT
	.align		4
        /*00a4*/ 	.byte	0x02, 0x4a
	.zero		1
	.zero		1


	//----- nvinfo : EIATTR_EXIT_INSTR_OFFSETS
	.align		4
        /*00a8*/ 	.byte	0x04, 0x1c
        /*00aa*/ 	.short	(.L_99 - .L_98)


	//   ....[0]....
.L_98:
        /*00ac*/ 	.word	0x00000070


	//   ....[1]....
        /*00b0*/ 	.word	0x00000560


	//   ....[2]....
        /*00b4*/ 	.word	0x00000590


	//----- nvinfo : EIATTR_CRS_STACK_SIZE
	.align		4
.L_99:
        /*00b8*/ 	.byte	0x04, 0x1e
        /*00ba*/ 	.short	(.L_101 - .L_100)
.L_100:
        /*00bc*/ 	.word	0x00000000


	//----- nvinfo : EIATTR_CBANK_PARAM_SIZE
	.align		4
.L_101:
        /*00c0*/ 	.byte	0x03, 0x19
        /*00c2*/ 	.short	0x003c


	//----- nvinfo : EIATTR_PARAM_CBANK
	.align		4
        /*00c4*/ 	.byte	0x04, 0x0a
        /*00c6*/ 	.short	(.L_103 - .L_102)
	.align		4
.L_102:
        /*00c8*/ 	.word	index@(.nv.constant0._Z20first_step_particlesP6float4P6float3S2_S2_PfS3_jff)
        /*00cc*/ 	.short	0x0380
        /*00ce*/ 	.short	0x003c


	//----- nvinfo : EIATTR_SW_WAR
	.align		4
.L_103:
        /*00d0*/ 	.byte	0x04, 0x36
        /*00d2*/ 	.short	(.L_105 - .L_104)
.L_104:
        /*00d4*/ 	.word	0x00000008
.L_105:


//--------------------- .nv.info._Z21compute_accelerationsP6float4P6float3jPff --------------------------
	.section	.nv.info._Z21compute_accelerationsP6float4P6float3jPff,"",@"SHT_CUDA_INFO"
	.sectionflags	@""
	.align	4


	//----- nvinfo : EIATTR_CUDA_API_VERSION
	.align		4
        /*0000*/ 	.byte	0x04, 0x37
        /*0002*/ 	.short	(.L_107 - .L_106)
.L_106:
        /*0004*/ 	.word	0x00000082


	//----- nvinfo : EIATTR_KPARAM_INFO
	.align		4
.L_107:
        /*0008*/ 	.byte	0x04, 0x17
        /*000a*/ 	.short	(.L_109 - .L_108)
.L_108:
        /*000c*/ 	.word	0x00000000
        /*0010*/ 	.short	0x0004
        /*0012*/ 	.short	0x0020
        /*0014*/ 	.byte	0x00, 0xf0, 0x11, 0x00


	//----- nvinfo : EIATTR_KPARAM_INFO
	.align		4
.L_109:
        /*0018*/ 	.byte	0x04, 0x17
        /*001a*/ 	.short	(.L_111 - .L_110)
.L_110:
        /*001c*/ 	.word	0x00000000
        /*0020*/ 	.short	0x0003
        /*0022*/ 	.short	0x0018
        /*0024*/ 	.byte	0x00, 0xf5, 0x21, 0x00


	//----- nvinfo : EIATTR_KPARAM_INFO
	.align		4
.L_111:
        /*0028*/ 	.byte	0x04, 0x17
        /*002a*/ 	.short	(.L_113 - .L_112)
.L_112:
        /*002c*/ 	.word	0x00000000
        /*0030*/ 	.short	0x0002
        /*0032*/ 	.short	0x0010
        /*0034*/ 	.byte	0x00, 0xf0, 0x11, 0x00


	//----- nvinfo : EIATTR_KPARAM_INFO
	.align		4
.L_113:
        /*0038*/ 	.byte	0x04, 0x17
        /*003a*/ 	.short	(.L_115 - .L_114)
.L_114:
        /*003c*/ 	.word	0x00000000
        /*0040*/ 	.short	0x0001
        /*0042*/ 	.short	0x0008
        /*0044*/ 	.byte	0x00, 0xf5, 0x21, 0x00


	//----- nvinfo : EIATTR_KPARAM_INFO
	.align		4
.L_115:
        /*0048*/ 	.byte	0x04, 0x17
        /*004a*/ 	.short	(.L_117 - .L_116)
.L_116:
        /*004c*/ 	.word	0x00000000
        /*0050*/ 	.short	0x0000
        /*0052*/ 	.short	0x0000
        /*0054*/ 	.byte	0x00, 0xf5, 0x21, 0x00


	//----- nvinfo : EIATTR_SPARSE_MMA_MASK
	.align		4
.L_117:
        /*0058*/ 	.byte	0x03, 0x50
        /*005a*/ 	.short	0x0000


	//----- nvinfo : EIATTR_MAXREG_COUNT
	.align		4
        /*005c*/ 	.byte	0x03, 0x1b
        /*005e*/ 	.short	0x00ff


	//----- nvinfo : EIATTR_NUM_BARRIERS
	.align		4
        /*0060*/ 	.byte	0x02, 0x4c
        /*0062*/ 	.byte	0x01
	.zero		1


	//----- nvinfo : EIATTR_MERCURY_ISA_VERSION
	.align		4
        /*0064*/ 	.byte	0x03, 0x5f
        /*0066*/ 	.short	0x0101


	//----- nvinfo : EIATTR_UNUSED_LOAD_BYTE_OFFSET
	.align		4
        /*0068*/ 	.byte	0x04, 0x44
        /*006a*/ 	.short	(.L_119 - .L_118)


	//   ....[0]....
.L_118:
        /*006c*/ 	.word	0x000000b0
        /*0070*/ 	.word	0x00000fff


	//----- nvinfo : EIATTR_VRC_CTA_INIT_COUNT
	.align		4
.L_119:
        /*0074*/ 	.byte	0x02, 0x4a
	.zero		1
	.zero		1


	//----- nvinfo : EIATTR_EXIT_INSTR_OFFSETS
	.align		4
        /*0078*/ 	.byte	0x04, 0x1c
        /*007a*/ 	.short	(.L_121 - .L_120)


	//   ....[0]....
.L_120:
        /*007c*/ 	.word	0x00000070


	//   ....[1]....
        /*0080*/ 	.word	0x00000730


	//----- nvinfo : EIATTR_CRS_STACK_SIZE
	.align		4
.L_121:
        /*0084*/ 	.byte	0x04, 0x1e
        /*0086*/ 	.short	(.L_123 - .L_122)
.L_122:
        /*0088*/ 	.word	0x00000000


	//----- nvinfo : EIATTR_CBANK_PARAM_SIZE
	.align		4
.L_123:
        /*008c*/ 	.byte	0x03, 0x19
        /*008e*/ 	.short	0x0024


	//----- nvinfo : EIATTR_PARAM_CBANK
	.align		4
        /*0090*/ 	.byte	0x04, 0x0a
        /*0092*/ 	.short	(.L_125 - .L_124)
	.align		4
.L_124:
        /*0094*/ 	.word	index@(.nv.constant0._Z21compute_accelerationsP6float4P6float3jPff)
        /*0098*/ 	.short	0x0380
        /*009a*/ 	.short	0x0024


	//----- nvinfo : EIATTR_SW_WAR
	.align		4
.L_125:
        /*009c*/ 	.byte	0x04, 0x36
        /*009e*/ 	.short	(.L_127 - .L_126)
.L_126:
        /*00a0*/ 	.word	0x00000008
.L_127:


//--------------------- .nv.callgraph             --------------------------
	.section	.nv.callgraph,"",@"SHT_CUDA_CALLGRAPH"
	.align	4
	.sectionentsize	8
	.align		4
        /*0000*/ 	.word	0x00000000
	.align		4
        /*0004*/ 	.word	0xffffffff
	.align		4
        /*0008*/ 	.word	0x00000000
	.align		4
        /*000c*/ 	.word	0xfffffffe
	.align		4
        /*0010*/ 	.word	0x00000000
	.align		4
        /*0014*/ 	.word	0xfffffffd
	.align		4
        /*0018*/ 	.word	0x00000000
	.align		4
        /*001c*/ 	.word	0xfffffffc


//--------------------- .text._Z12parallel_maxPfji --------------------------
	.section	.text._Z12parallel_maxPfji,"ax",@progbits
	.align	128
        .global         _Z12parallel_maxPfji
        .type           _Z12parallel_maxPfji,@function
        .size           _Z12parallel_maxPfji,(.L_x_60 - _Z12parallel_maxPfji)
        .other          _Z12parallel_maxPfji,@"STO_CUDA_ENTRY STV_DEFAULT"
_Z12parallel_maxPfji:
.text._Z12parallel_maxPfji:
[----:B------:R-:W-:Y:S01]  /*0000*/  LDC R1, c[0x0][0x37c] ;  /* 0x0000df00ff017b82 */ /* 0x000fe20000000800 */
[----:B------:R-:W0:Y:S07]  /*0010*/  S2R R3, SR_TID.X ;  /* 0x0000000000037919 */ /* 0x000e2e0000002100 */
[----:B------:R-:W0:Y:S08]  /*0020*/  S2UR UR4, SR_CTAID.X ;  /* 0x00000000000479c3 */ /* 0x000e300000002500 */
[----:B------:R-:W0:Y:S08]  /*0030*/  LDC R0, c[0x0][0x360] ;  /* 0x0000d800ff007b82 */ /* 0x000e300000000800 */
[----:B------:R-:W1:Y:S01]  /*0040*/  LDC R6, c[0x0][0x388] ;  /* 0x0000e200ff067b82 */ /* 0x000e620000000800 */
[----:B0-----:R-:W-:Y:S01]  /*0050*/  IMAD R0, R0, UR4, R3 ;  /* 0x0000000400007c24 */ /* 0x001fe2000f8e0203 */
[----:B-1----:R-:W-:-:S04]  /*0060*/  SHF.R.U32.HI R5, RZ, 0x1, R6 ;  /* 0x00000001ff057819 */ /* 0x002fc80000011606 */
[----:B------:R-:W-:-:S13]  /*0070*/  ISETP.GE.AND P0, PT, R0, R5, PT ;  /* 0x000000050000720c */ /* 0x000fda0003f06270 */
[----:B------:R-:W-:Y:S05]  /*0080*/  @P0 EXIT ;  /* 0x000000000000094d */ /* 0x000fea0003800000 */
[----:B------:R-:W0:Y:S01]  /*0090*/  LDC R11, c[0x0][0x38c] ;  /* 0x0000e300ff0b7b82 */ /* 0x000e220000000800 */
[----:B------:R-:W-:Y:S01]  /*00a0*/  VIADD R7, R5, 0xffffffff ;  /* 0xffffffff05077836 */ /* 0x000fe20000000000 */
[----:B------:R-:W1:Y:S04]  /*00b0*/  LDCU.64 UR4, c[0x0][0x358] ;  /* 0x00006b00ff0477ac */ /* 0x000e680008000a00 */
[C---:B------:R-:W-:Y:S02]  /*00c0*/  ISETP.NE.AND P0, PT, R0.reuse, R7, PT ;  /* 0x000000070000720c */ /* 0x040fe40003f05270 */
[----:B------:R-:W2:Y:S01]  /*00d0*/  LDC.64 R2, c[0x0][0x380] ;  /* 0x0000e000ff027b82 */ /* 0x000ea20000000a00 */
[----:B0-----:R-:W-:Y:S01]  /*00e0*/  IMAD R4, R0, R11, RZ ;  /* 0x0000000b00047224 */ /* 0x001fe200078e02ff */
[----:B------:R-:W-:-:S03]  /*00f0*/  LOP3.LUT R0, R6, 0x1, RZ, 0xc0, !PT ;  /* 0x0000000106007812 */ /* 0x000fc600078ec0ff */
[----:B------:R-:W-:Y:S01]  /*0100*/  IMAD.SHL.U32 R5, R4, 0x2, RZ ;  /* 0x0000000204057824 */ /* 0x000fe200078e00ff */
[----:B------:R-:W-:-:S03]  /*0110*/  ISETP.NE.U32.OR P0, PT, R0, 0x1, P0 ;  /* 0x000000010000780c */ /* 0x000fc60000705470 */
[----:B--2---:R-:W-:-:S05]  /*0120*/  IMAD.WIDE R2, R5, 0x4, R2 ;  /* 0x0000000405027825 */ /* 0x004fca00078e0202 */
[----:B-1----:R-:W2:Y:S01]  /*0130*/  LDG.E R0, desc[UR4][R2.64] ;  /* 0x0000000402007981 */ /* 0x002ea2000c1e1900 */
[----:B------:R-:W-:-:S05]  /*0140*/  IMAD.WIDE R4, R11, 0x4, R2 ;  /* 0x000000040b047825 */ /* 0x000fca00078e0202 */
[----:B------:R-:W2:Y:S01]  /*0150*/  LDG.E R9, desc[UR4][R4.64] ;  /* 0x0000000404097981 */ /* 0x000ea2000c1e1900 */
[----:B------:R-:W-:-:S06]  /*0160*/  @!P0 IMAD.WIDE R6, R11, 0x4, R4 ;  /* 0x000000040b068825 */ /* 0x000fcc00078e0204 */
[----:B------:R-:W3:Y:S01]  /*0170*/  @!P0 LDG.E R6, desc[UR4][R6.64] ;  /* 0x0000000406068981 */ /* 0x000ee2000c1e1900 */
[----:B--2---:R-:W-:-:S04]  /*0180*/  FSETP.GT.AND P1, PT, R0, R9, PT ;  /* 0x000000090000720b */ /* 0x004fc80003f24000 */
[----:B------:R-:W-:-:S04]  /*0190*/  FSEL R9, R0, R9, P1 ;  /* 0x0000000900097208 */ /* 0x000fc80000800000 */
[----:B---3--:R-:W-:-:S04]  /*01a0*/  @!P0 FSETP.GT.AND P1, PT, R6, R9, PT ;  /* 0x000000090600820b */ /* 0x008fc80003f24000 */
[----:B------:R-:W-:-:S05]  /*01b0*/  @!P0 FSEL R9, R6, R9, P1 ;  /* 0x0000000906098208 */ /* 0x000fca0000800000 */
[----:B------:R-:W-:Y:S01]  /*01c0*/  STG.E desc[UR4][R2.64], R9 ;  /* 0x0000000902007986 */ /* 0x000fe2000c101904 */
[----:B------:R-:W-:Y:S05]  /*01d0*/  EXIT ;  /* 0x000000000000794d */ /* 0x000fea0003800000 */
.L_x_0:
[----:B------:R-:W-:-:S00]  /*01e0*/  BRA `(.L_x_0) ;  /* 0xfffffffc00fc7947 */ /* 0x000fc0000383ffff */
[----:B------:R-:W-:-:S00]  /*01f0*/  NOP ;  /* 0x0000000000007918 */ /* 0x000fc00000000000 */
        /* <DEDUP_REMOVED lines=8> */
.L_x_60:


//--------------------- .text._Z14step_particlesP6float4P6float3S2_PfjffS3_ --------------------------
	.section	.text._Z14step_particlesP6float4P6float3S2_PfjffS3_,"ax",@progbits
	.align	128
        .global         _Z14step_particlesP6float4P6float3S2_PfjffS3_
        .type           _Z14step_particlesP6float4P6float3S2_PfjffS3_,@function
        .size           _Z14step_particlesP6float4P6float3S2_PfjffS3_,(.L_x_55 - _Z14step_particlesP6float4P6float3S2_PfjffS3_)
        .other          _Z14step_particlesP6float4P6float3S2_PfjffS3_,@"STO_CUDA_ENTRY STV_DEFAULT"
_Z14step_particlesP6float4P6float3S2_PfjffS3_:
.text._Z14step_particlesP6float4P6float3S2_PfjffS3_:
[----:B------:R-:W-:Y:S01]  /*0000*/  LDC R1, c[0x0][0x37c] ;  /* 0x0000df00ff017b82 */ /* 0x000fe20000000800 */
[----:B------:R-:W0:Y:S07]  /*0010*/  S2R R3, SR_TID.X ;  /* 0x0000000000037919 */ /* 0x000e2e0000002100 */
[----:B------:R-:W0:Y:S01]  /*0020*/  S2UR UR4, SR_CTAID.X ;  /* 0x00000000000479c3 */ /* 0x000e220000002500 */
[----:B------:R-:W1:Y:S07]  /*0030*/  LDCU UR5, c[0x0][0x3a0] ;  /* 0x00007400ff0577ac */ /* 0x000e6e0008000800 */
[----:B------:R-:W0:Y:S02]  /*0040*/  LDC R2, c[0x0][0x360] ;  /* 0x0000d800ff027b82 */ /* 0x000e240000000800 */
[----:B0-----:R-:W-:-:S05]  /*0050*/  IMAD R2, R2, UR4, R3 ;  /* 0x0000000402027c24 */ /* 0x001fca000f8e0203 */
[----:B-1----:R-:W-:-:S13]  /*0060*/  ISETP.GE.U32.AND P0, PT, R2, UR5, PT ;  /* 0x0000000502007c0c */ /* 0x002fda000bf06070 */
[----:B------:R-:W-:Y:S05]  /*0070*/  @P0 EXIT ;  /* 0x000000000000094d */ /* 0x000fea0003800000 */
[----:B------:R-:W0:Y:S01]  /*0080*/  LDC.64 R4, c[0x0][0x398] ;  /* 0x0000e600ff047b82 */ /* 0x000e220000000a00 */
[----:B------:R-:W0:Y:S01]  /*0090*/  LDCU.64 UR4, c[0x0][0x358] ;  /* 0x00006b00ff0477ac */ /* 0x000e220008000a00 */
[----:B------:R-:W1:Y:S06]  /*00a0*/  LDCU UR6, c[0x0][0x3a4] ;  /* 0x00007480ff0677ac */ /* 0x000e6c0008000800 */
[----:B------:R-:W1:Y:S01]  /*00b0*/  LDC R0, c[0x0][0x3a8] ;  /* 0x0000ea00ff007b82 */ /* 0x000e620000000800 */
[----:B0-----:R-:W2:Y:S01]  /*00c0*/  LDG.E R3, desc[UR4][R4.64] ;  /* 0x0000000404037981 */ /* 0x001ea2000c1e1900 */
[----:B-1----:R-:W-:Y:S01]  /*00d0*/  FMUL R0, R0, UR6 ;  /* 0x0000000600007c20 */ /* 0x002fe20008400000 */
[----:B--2---:R-:W0:Y:S08]  /*00e0*/  MUFU.RCP R6, R3 ;  /* 0x0000000300067308 */ /* 0x004e300000001000 */
[----:B------:R-:W1:Y:S01]  /*00f0*/  FCHK P0, R0, R3 ;  /* 0x0000000300007302 */ /* 0x000e620000000000 */
[----:B0-----:R-:W-:-:S04]  /*0100*/  FFMA R7, -R3, R6, 1 ;  /* 0x3f80000003077423 */ /* 0x001fc80000000106 */
[----:B------:R-:W-:-:S04]  /*0110*/  FFMA R7, R6, R7, R6 ;  /* 0x0000000706077223 */ /* 0x000fc80000000006 */
[----:B------:R-:W-:-:S04]  /*0120*/  FFMA R6, R0, R7, RZ ;  /* 0x0000000700067223 */ /* 0x000fc800000000ff */
[----:B------:R-:W-:-:S04]  /*0130*/  FFMA R8, -R3, R6, R0 ;  /* 0x0000000603087223 */ /* 0x000fc80000000100 */
[----:B------:R-:W-:Y:S01]  /*0140*/  FFMA R6, R7, R8, R6 ;  /* 0x0000000807067223 */ /* 0x000fe20000000006 */
[----:B-1----:R-:W-:Y:S06]  /*0150*/  @!P0 BRA `(.L_x_1) ;  /* 0x00000000000c8947 */ /* 0x002fec0003800000 */
[----:B------:R-:W-:-:S07]  /*0160*/  MOV R12, 0x180 ;  /* 0x00000180000c7802 */ /* 0x000fce0000000f00 */
[----:B------:R-:W-:Y:S05]  /*0170*/  CALL.REL.NOINC `($__internal_1_$__cuda_sm3x_div_rn_noftz_f32_slowpath) ;  /* 0x0000000400947944 */ /* 0x000fea0003c00000 */
[----:B------:R-:W-:-:S07]  /*0180*/  IMAD.MOV.U32 R6, RZ, RZ, R0 ;  /* 0x000000ffff067224 */ /* 0x000fce00078e0000 */
.L_x_1:
[----:B------:R-:W-:Y:S01]  /*0190*/  VIADD R0, R6, 0xf3000000 ;  /* 0xf300000006007836 */ /* 0x000fe20000000000 */
[----:B------:R0:W1:Y:S04]  /*01a0*/  MUFU.RSQ R3, R6 ;  /* 0x0000000600037308 */ /* 0x0000680000001400 */
[----:B------:R-:W-:-:S13]  /*01b0*/  ISETP.GT.U32.AND P0, PT, R0, 0x727fffff, PT ;  /* 0x727fffff0000780c */ /* 0x000fda0003f04070 */
[----:B01----:R-:W-:Y:S05]  /*01c0*/  @!P0 BRA `(.L_x_2) ;  /* 0x0000000000148947 */ /* 0x003fea0003800000 */
[----:B------:R-:W-:Y:S02]  /*01d0*/  MOV R0, R6 ;  /* 0x0000000600007202 */ /* 0x000fe40000000f00 */
[----:B------:R-:W-:-:S07]  /*01e0*/  MOV R6, 0x200 ;  /* 0x0000020000067802 */ /* 0x000fce0000000f00 */
[----:B------:R-:W-:Y:S05]  /*01f0*/  CALL.REL.NOINC `($__internal_0_$__cuda_sm20_sqrt_rn_f32_slowpath) ;  /* 0x0000000400187944 */ /* 0x000fea0003c00000 */
[----:B------:R-:W-:Y:S01]  /*0200*/  IMAD.MOV.U32 R15, RZ, RZ, R3 ;  /* 0x000000ffff0f7224 */ /* 0x000fe200078e0003 */
[----:B------:R-:W-:Y:S06]  /*0210*/  BRA `(.L_x_3) ;  /* 0x0000000000107947 */ /* 0x000fec0003800000 */
.L_x_2:
[C---:B------:R-:W-:Y:S01]  /*0220*/  FMUL.FTZ R15, R3.reuse, R6 ;  /* 0x00000006030f7220 */ /* 0x040fe20000410000 */
[----:B------:R-:W-:-:S03]  /*0230*/  FMUL.FTZ R0, R3, 0.5 ;  /* 0x3f00000003007820 */ /* 0x000fc60000410000 */
[----:B------:R-:W-:-:S04]  /*0240*/  FFMA R6, -R15, R15, R6 ;  /* 0x0000000f0f067223 */ /* 0x000fc80000000106 */
[----:B------:R-:W-:-:S07]  /*0250*/  FFMA R15, R6, R0, R15 ;  /* 0x00000000060f7223 */ /* 0x000fce000000000f */
.L_x_3:
[----:B------:R-:W0:Y:S08]  /*0260*/  LDC.64 R12, c[0x0][0x3b0] ;  /* 0x0000ec00ff0c7b82 */ /* 0x000e300000000a00 */
[----:B------:R-:W1:Y:S08]  /*0270*/  LDC.64 R8, c[0x0][0x380] ;  /* 0x0000e000ff087b82 */ /* 0x000e700000000a00 */
[----:B------:R-:W2:Y:S01]  /*0280*/  LDC.64 R10, c[0x0][0x388] ;  /* 0x0000e200ff0a7b82 */ /* 0x000ea20000000a00 */
[----:B0-----:R-:W3:Y:S01]  /*0290*/  LDG.E R3, desc[UR4][R12.64] ;  /* 0x000000040c037981 */ /* 0x001ee2000c1e1900 */
[----:B-1----:R-:W-:-:S05]  /*02a0*/  IMAD.WIDE R8, R2, 0x10, R8 ;  /* 0x0000001002087825 */ /* 0x002fca00078e0208 */
[----:B------:R-:W4:Y:S01]  /*02b0*/  LDG.E.128 R4, desc[UR4][R8.64] ;  /* 0x0000000408047981 */ /* 0x000f22000c1e1d00 */
[----:B--2---:R-:W-:-:S05]  /*02c0*/  IMAD.WIDE R10, R2, 0xc, R10 ;  /* 0x0000000c020a7825 */ /* 0x004fca00078e020a */
[----:B------:R-:W4:Y:S01]  /*02d0*/  LDG.E R17, desc[UR4][R10.64] ;  /* 0x000000040a117981 */ /* 0x000f22000c1e1900 */
[----:B---3--:R-:W0:Y:S08]  /*02e0*/  MUFU.RCP R0, R3 ;  /* 0x0000000300007308 */ /* 0x008e300000001000 */
[----:B------:R-:W1:Y:S01]  /*02f0*/  FCHK P0, R15, R3 ;  /* 0x000000030f007302 */ /* 0x000e620000000000 */
[----:B0-----:R-:W-:-:S04]  /*0300*/  FFMA R19, -R3, R0, 1 ;  /* 0x3f80000003137423 */ /* 0x001fc80000000100 */
[----:B------:R-:W-:-:S04]  /*0310*/  FFMA R0, R0, R19, R0 ;  /* 0x0000001300007223 */ /* 0x000fc80000000000 */
[----:B------:R-:W-:-:S04]  /*0320*/  FFMA R18, R0, R15, RZ ;  /* 0x0000000f00127223 */ /* 0x000fc800000000ff */
[----:B------:R-:W-:Y:S01]  /*0330*/  FFMA R13, -R3, R18, R15 ;  /* 0x00000012030d7223 */ /* 0x000fe2000000010f */
[----:B----4-:R-:W-:-:S03]  /*0340*/  FADD R7, R4, -R17 ;  /* 0x8000001104077221 */ /* 0x010fc60000000000 */
[----:B------:R-:W-:Y:S01]  /*0350*/  FFMA R18, R0, R13, R18 ;  /* 0x0000000d00127223 */ /* 0x000fe20000000012 */
[----:B-1----:R-:W-:Y:S06]  /*0360*/  @!P0 BRA `(.L_x_4) ;  /* 0x0000000000108947 */ /* 0x002fec0003800000 */
[----:B------:R-:W-:Y:S02]  /*0370*/  MOV R0, R15 ;  /* 0x0000000f00007202 */ /* 0x000fe40000000f00 */
[----:B------:R-:W-:-:S07]  /*0380*/  MOV R12, 0x3a0 ;  /* 0x000003a0000c7802 */ /* 0x000fce0000000f00 */
[----:B------:R-:W-:Y:S05]  /*0390*/  CALL.REL.NOINC `($__internal_1_$__cuda_sm3x_div_rn_noftz_f32_slowpath) ;  /* 0x00000004000c7944 */ /* 0x000fea0003c00000 */
[----:B------:R-:W-:-:S07]  /*03a0*/  IMAD.MOV.U32 R18, RZ, RZ, R0 ;  /* 0x000000ffff127224 */ /* 0x000fce00078e0000 */
.L_x_4:
[----:B------:R-:W0:Y:S01]  /*03b0*/  LDC.64 R20, c[0x0][0x390] ;  /* 0x0000e400ff147b82 */ /* 0x000e220000000a00 */
[----:B------:R-:W2:Y:S04]  /*03c0*/  LDG.E R19, desc[UR4][R10.64+0x8] ;  /* 0x000008040a137981 */ /* 0x000ea8000c1e1900 */
[----:B------:R-:W3:Y:S01]  /*03d0*/  LDG.E R22, desc[UR4][R10.64+0x4] ;  /* 0x000004040a167981 */ /* 0x000ee2000c1e1900 */
[----:B0-----:R-:W-:-:S05]  /*03e0*/  IMAD.WIDE R20, R2, 0xc, R20 ;  /* 0x0000000c02147825 */ /* 0x001fca00078e0214 */
[----:B------:R-:W4:Y:S04]  /*03f0*/  LDG.E R16, desc[UR4][R20.64] ;  /* 0x0000000414107981 */ /* 0x000f28000c1e1900 */
[----:B------:R-:W5:Y:S04]  /*0400*/  LDG.E R14, desc[UR4][R20.64+0x4] ;  /* 0x00000404140e7981 */ /* 0x000f68000c1e1900 */
[----:B------:R-:W3:Y:S04]  /*0410*/  LDG.E R0, desc[UR4][R20.64+0x8] ;  /* 0x0000080414007981 */ /* 0x000ee8000c1e1900 */
[----:B------:R-:W-:Y:S04]  /*0420*/  STG.E desc[UR4][R10.64], R4 ;  /* 0x000000040a007986 */ /* 0x000fe8000c101904 */
[----:B------:R-:W2:Y:S01]  /*0430*/  LDG.E R23, desc[UR4][R8.64+0x4] ;  /* 0x0000040408177981 */ /* 0x000ea2000c1e1900 */
[----:B------:R-:W-:Y:S01]  /*0440*/  FADD R3, R3, R15 ;  /* 0x0000000f03037221 */ /* 0x000fe20000000000 */
[----:B------:R-:W-:-:S06]  /*0450*/  FFMA R12, R7, R18, R4 ;  /* 0x00000012070c7223 */ /* 0x000fcc0000000004 */
[----:B------:R-:W-:Y:S01]  /*0460*/  F2F.F64.F32 R12, R12 ;  /* 0x0000000c000c7310 */ /* 0x000fe20000201800 */
[----:B------:R-:W-:Y:S01]  /*0470*/  ISETP.NE.AND P0, PT, R2, RZ, PT ;  /* 0x000000ff0200720c */ /* 0x000fe20003f05270 */
[----:B--2---:R0:W-:Y:S04]  /*0480*/  STG.E desc[UR4][R10.64+0x4], R23 ;  /* 0x000004170a007986 */ /* 0x0041e8000c101904 */
[----:B------:R-:W2:Y:S01]  /*0490*/  LDG.E R17, desc[UR4][R8.64+0x8] ;  /* 0x0000080408117981 */ /* 0x000ea2000c1e1900 */
[----:B------:R-:W-:Y:S01]  /*04a0*/  FADD R19, R6, -R19 ;  /* 0x8000001306137221 */ /* 0x000fe20000000000 */
[-C--:B---3--:R-:W-:Y:S01]  /*04b0*/  FMUL R0, R0, R15.reuse ;  /* 0x0000000f00007220 */ /* 0x088fe20000400000 */
[----:B------:R-:W-:Y:S02]  /*04c0*/  FADD R22, R5, -R22 ;  /* 0x8000001605167221 */ /* 0x000fe40000000000 */
[----:B------:R-:W-:Y:S01]  /*04d0*/  FFMA R6, R19, R18, R6 ;  /* 0x0000001213067223 */ /* 0x000fe20000000006 */
[-C--:B----4-:R-:W-:Y:S01]  /*04e0*/  FMUL R16, R16, R15.reuse ;  /* 0x0000000f10107220 */ /* 0x090fe20000400000 */
[----:B-----5:R-:W-:Y:S01]  /*04f0*/  FMUL R14, R14, R15 ;  /* 0x0000000f0e0e7220 */ /* 0x020fe20000400000 */
[C---:B------:R-:W-:Y:S01]  /*0500*/  FMUL R0, R3.reuse, R0 ;  /* 0x0000000003007220 */ /* 0x040fe20000400000 */
[----:B------:R-:W-:Y:S01]  /*0510*/  FFMA R5, R22, R18, R5 ;  /* 0x0000001216057223 */ /* 0x000fe20000000005 */
[----:B------:R-:W-:Y:S01]  /*0520*/  FMUL R16, R16, R3 ;  /* 0x0000000310107220 */ /* 0x000fe20000400000 */
[----:B------:R-:W-:Y:S01]  /*0530*/  F2F.F64.F32 R6, R6 ;  /* 0x0000000600067310 */ /* 0x000fe20000201800 */
[----:B------:R-:W-:-:S07]  /*0540*/  FMUL R14, R3, R14 ;  /* 0x0000000e030e7220 */ /* 0x000fce0000400000 */
[----:B0-----:R-:W0:Y:S08]  /*0550*/  F2F.F64.F32 R22, R0 ;  /* 0x0000000000167310 */ /* 0x001e300000201800 */
[----:B------:R-:W-:Y:S08]  /*0560*/  F2F.F64.F32 R4, R5 ;  /* 0x0000000500047310 */ /* 0x000ff00000201800 */
[----:B------:R-:W1:Y:S08]  /*0570*/  F2F.F64.F32 R18, R16 ;  /* 0x0000001000127310 */ /* 0x000e700000201800 */
[----:B------:R-:W3:Y:S01]  /*0580*/  F2F.F64.F32 R20, R14 ;  /* 0x0000000e00147310 */ /* 0x000ee20000201800 */
[----:B0-----:R-:W-:-:S02]  /*0590*/  DFMA R6, R22, 0.5, R6 ;  /* 0x3fe000001606782b */ /* 0x001fc40000000006 */
[----:B-1----:R-:W-:Y:S02]  /*05a0*/  DFMA R12, R18, 0.5, R12 ;  /* 0x3fe00000120c782b */ /* 0x002fe4000000000c */
[----:B---3--:R-:W-:-:S04]  /*05b0*/  DFMA R4, R20, 0.5, R4 ;  /* 0x3fe000001404782b */ /* 0x008fc80000000004 */
[----:B------:R-:W-:Y:S08]  /*05c0*/  F2F.F32.F64 R18, R12 ;  /* 0x0000000c00127310 */ /* 0x000ff00000301000 */
[----:B------:R-:W0:Y:S08]  /*05d0*/  F2F.F32.F64 R19, R4 ;  /* 0x0000000400137310 */ /* 0x000e300000301000 */
[----:B------:R-:W1:Y:S01]  /*05e0*/  F2F.F32.F64 R7, R6 ;  /* 0x0000000600077310 */ /* 0x000e620000301000 */
[----:B--2---:R2:W-:Y:S04]  /*05f0*/  STG.E desc[UR4][R10.64+0x8], R17 ;  /* 0x000008110a007986 */ /* 0x0045e8000c101904 */
[----:B0-----:R2:W-:Y:S04]  /*0600*/  STG.E.64 desc[UR4][R8.64], R18 ;  /* 0x0000001208007986 */ /* 0x0015e8000c101b04 */
[----:B-1----:R2:W-:Y:S01]  /*0610*/  STG.E desc[UR4][R8.64+0x8], R7 ;  /* 0x0000080708007986 */ /* 0x0025e2000c101904 */
[----:B------:R-:W-:Y:S05]  /*0620*/  @P0 EXIT ;  /* 0x000000000000094d */ /* 0x000fea0003800000 */
[----:B------:R-:W0:Y:S02]  /*0630*/  LDC.64 R2, c[0x0][0x3b0] ;  /* 0x0000ec00ff027b82 */ /* 0x000e240000000a00 */
[----:B0-----:R-:W-:Y:S01]  /*0640*/  STG.E desc[UR4][R2.64], R15 ;  /* 0x0000000f02007986 */ /* 0x001fe2000c101904 */
[----:B------:R-:W-:Y:S05]  /*0650*/  EXIT ;  /* 0x000000000000794d */ /* 0x000fea0003800000 */
        .weak           $__internal_0_$__cuda_sm20_sqrt_rn_f32_slowpath
        .type           $__internal_0_$__cuda_sm20_sqrt_rn_f32_slowpath,@function
        .size           $__internal_0_$__cuda_sm20_sqrt_rn_f32_slowpath,($__internal_1_$__cuda_sm3x_div_rn_noftz_f32_slowpath - $__internal_0_$__cuda_sm20_sqrt_rn_f32_slowpath)
$__internal_0_$__cuda_sm20_sqrt_rn_f32_slowpath:
[----:B------:R-:W-:-:S13]  /*0660*/  LOP3.LUT P0, RZ, R0, 0x7fffffff, RZ, 0xc0, !PT ;  /* 0x7fffffff00ff7812 */ /* 0x000fda000780c0ff */
[----:B------:R-:W-:Y:S01]  /*0670*/  @!P0 MOV R3, R0 ;  /* 0x0000000000038202 */ /* 0x000fe20000000f00 */
[----:B------:R-:W-:Y:S06]  /*0680*/  @!P0 BRA `(.L_x_5) ;  /* 0x0000000000448947 */ /* 0x000fec0003800000 */
[----:B------:R-:W-:-:S13]  /*0690*/  FSETP.GEU.FTZ.AND P0, PT, R0, RZ, PT ;  /* 0x000000ff0000720b */ /* 0x000fda0003f1e000 */
[----:B------:R-:W-:Y:S01]  /*06a0*/  @!P0 IMAD.MOV.U32 R3, RZ, RZ, 0x7fffffff ;  /* 0x7fffffffff038424 */ /* 0x000fe200078e00ff */
[----:B------:R-:W-:Y:S06]  /*06b0*/  @!P0 BRA `(.L_x_5) ;  /* 0x0000000000388947 */ /* 0x000fec0003800000 */
[----:B------:R-:W-:-:S13]  /*06c0*/  FSETP.GTU.FTZ.AND P0, PT, |R0|, +INF , PT ;  /* 0x7f8000000000780b */ /* 0x000fda0003f1c200 */
[----:B------:R-:W-:Y:S01]  /*06d0*/  @P0 FADD.FTZ R3, R0, 1 ;  /* 0x3f80000000030421 */ /* 0x000fe20000010000 */
[----:B------:R-:W-:Y:S06]  /*06e0*/  @P0 BRA `(.L_x_5) ;  /* 0x00000000002c0947 */ /* 0x000fec0003800000 */
[----:B------:R-:W-:-:S13]  /*06f0*/  FSETP.NEU.FTZ.AND P0, PT, |R0|, +INF , PT ;  /* 0x7f8000000000780b */ /* 0x000fda0003f1d200 */
[----:B------:R-:W-:Y:S01]  /*0700*/  @!P0 MOV R3, R0 ;  /* 0x0000000000038202 */ /* 0x000fe20000000f00 */
[----:B------:R-:W-:Y:S06]  /*0710*/  @!P0 BRA `(.L_x_5) ;  /* 0x0000000000208947 */ /* 0x000fec0003800000 */
[----:B------:R-:W-:-:S04]  /*0720*/  FFMA R0, R0, 1.84467440737095516160e+19, RZ ;  /* 0x5f80000000007823 */ /* 0x000fc800000000ff */
[----:B------:R-:W0:Y:S02]  /*0730*/  MUFU.RSQ R3, R0 ;  /* 0x0000000000037308 */ /* 0x000e240000001400 */
[----:B0-----:R-:W-:Y:S01]  /*0740*/  FMUL.FTZ R5, R0, R3 ;  /* 0x0000000300057220 */ /* 0x001fe20000410000 */
[----:B------:R-:W-:-:S03]  /*0750*/  FMUL.FTZ R3, R3, 0.5 ;  /* 0x3f00000003037820 */ /* 0x000fc60000410000 */
[----:B------:R-:W-:-:S04]  /*0760*/  FADD.FTZ R4, -R5, -RZ ;  /* 0x800000ff05047221 */ /* 0x000fc80000010100 */
[----:B------:R-:W-:-:S04]  /*0770*/  FFMA R4, R5, R4, R0 ;  /* 0x0000000405047223 */ /* 0x000fc80000000000 */
[----:B------:R-:W-:-:S04]  /*0780*/  FFMA R3, R4, R3, R5 ;  /* 0x0000000304037223 */ /* 0x000fc80000000005 */
[----:B------:R-:W-:-:S07]  /*0790*/  FMUL.FTZ R3, R3, 2.3283064365386962891e-10 ;  /* 0x2f80000003037820 */ /* 0x000fce0000410000 */
.L_x_5:
[----:B------:R-:W-:Y:S02]  /*07a0*/  HFMA2 R5, -RZ, RZ, 0, 0 ;  /* 0x00000000ff057431 */ /* 0x000fe400000001ff */
[----:B------:R-:W-:-:S04]  /*07b0*/  IMAD.MOV.U32 R4, RZ, RZ, R6 ;  /* 0x000000ffff047224 */ /* 0x000fc800078e0006 */
[----:B------:R-:W-:Y:S05]  /*07c0*/  RET.REL.NODEC R4 `(_Z14step_particlesP6float4P6float3S2_PfjffS3_) ;  /* 0xfffffff8040c7950 */ /* 0x000fea0003c3ffff */
        .weak           $__internal_1_$__cuda_sm3x_div_rn_noftz_f32_slowpath
        .type           $__internal_1_$__cuda_sm3x_div_rn_noftz_f32_slowpath,@function
        .size           $__internal_1_$__cuda_sm3x_div_rn_noftz_f32_slowpath,(.L_x_55 - $__internal_1_$__cuda_sm3x_div_rn_noftz_f32_slowpath)
$__internal_1_$__cuda_sm3x_div_rn_noftz_f32_slowpath:
[--C-:B------:R-:W-:Y:S01]  /*07d0*/  SHF.R.U32.HI R13, RZ, 0x17, R3.reuse ;  /* 0x00000017ff0d7819 */ /* 0x100fe20000011603 */
[----:B------:R-:W-:Y:S01]  /*07e0*/  IMAD.MOV.U32 R17, RZ, RZ, R3 ;  /* 0x000000ffff117224 */ /* 0x000fe200078e0003 */
[----:B------:R-:W-:Y:S02]  /*07f0*/  SHF.R.U32.HI R14, RZ, 0x17, R0 ;  /* 0x00000017ff0e7819 */ /* 0x000fe40000011600 */
[----:B------:R-:W-:Y:S02]  /*0800*/  LOP3.LUT R13, R13, 0xff, RZ, 0xc0, !PT ;  /* 0x000000ff0d0d7812 */ /* 0x000fe400078ec0ff */
[----:B------:R-:W-:-:S03]  /*0810*/  LOP3.LUT R18, R14, 0xff, RZ, 0xc0, !PT ;  /* 0x000000ff0e127812 */ /* 0x000fc600078ec0ff */
[----:B------:R-:W-:Y:S01]  /*0820*/  VIADD R19, R13, 0xffffffff ;  /* 0xffffffff0d137836 */ /* 0x000fe20000000000 */
[----:B------:R-:W-:-:S04]  /*0830*/  IADD3 R16, PT, PT, R18, -0x1, RZ ;  /* 0xffffffff12107810 */ /* 0x000fc80007ffe0ff */
[----:B------:R-:W-:-:S04]  /*0840*/  ISETP.GT.U32.AND P0, PT, R19, 0xfd, PT ;  /* 0x000000fd1300780c */ /* 0x000fc80003f04070 */
[----:B------:R-:W-:-:S13]  /*0850*/  ISETP.GT.U32.OR P0, PT, R16, 0xfd, P0 ;  /* 0x000000fd1000780c */ /* 0x000fda0000704470 */
[----:B------:R-:W-:Y:S01]  /*0860*/  @!P0 MOV R14, RZ ;  /* 0x000000ff000e8202 */ /* 0x000fe20000000f00 */
[----:B------:R-:W-:Y:S06]  /*0870*/  @!P0 BRA `(.L_x_6) ;  /* 0x00000000005c8947 */ /* 0x000fec0003800000 */
[----:B------:R-:W-:Y:S02]  /*0880*/  FSETP.GTU.FTZ.AND P0, PT, |R0|, +INF , PT ;  /* 0x7f8000000000780b */ /* 0x000fe40003f1c200 */
[----:B------:R-:W-:-:S04]  /*0890*/  FSETP.GTU.FTZ.AND P1, PT, |R3|, +INF , PT ;  /* 0x7f8000000300780b */ /* 0x000fc80003f3c200 */
[----:B------:R-:W-:-:S13]  /*08a0*/  PLOP3.LUT P0, PT, P0, P1, PT, 0xf8, 0x8f ;  /* 0x00000000008f781c */ /* 0x000fda0000703f70 */
[----:B------:R-:W-:Y:S05]  /*08b0*/  @P0 BRA `(.L_x_7) ;  /* 0x0000000400440947 */ /* 0x000fea0003800000 */
[----:B------:R-:W-:-:S13]  /*08c0*/  LOP3.LUT P0, RZ, R17, 0x7fffffff, R0, 0xc8, !PT ;  /* 0x7fffffff11ff7812 */ /* 0x000fda000780c800 */
[----:B------:R-:W-:Y:S05]  /*08d0*/  @!P0 BRA `(.L_x_8) ;  /* 0x0000000400348947 */ /* 0x000fea0003800000 */
[C---:B------:R-:W-:Y:S02]  /*08e0*/  FSETP.NEU.FTZ.AND P2, PT, |R0|.reuse, +INF , PT ;  /* 0x7f8000000000780b */ /* 0x040fe40003f5d200 */
[----:B------:R-:W-:Y:S02]  /*08f0*/  FSETP.NEU.FTZ.AND P1, PT, |R3|, +INF , PT ;  /* 0x7f8000000300780b */ /* 0x000fe40003f3d200 */
[----:B------:R-:W-:-:S11]  /*0900*/  FSETP.NEU.FTZ.AND P0, PT, |R0|, +INF , PT ;  /* 0x7f8000000000780b */ /* 0x000fd60003f1d200 */
[----:B------:R-:W-:Y:S05]  /*0910*/  @!P1 BRA !P2, `(.L_x_8) ;  /* 0x0000000400249947 */ /* 0x000fea0005000000 */
[----:B------:R-:W-:-:S04]  /*0920*/  LOP3.LUT P2, RZ, R0, 0x7fffffff, RZ, 0xc0, !PT ;  /* 0x7fffffff00ff7812 */ /* 0x000fc8000784c0ff */
[----:B------:R-:W-:-:S13]  /*0930*/  PLOP3.LUT P1, PT, P1, P2, PT, 0x2f, 0xf2 ;  /* 0x0000000000f2781c */ /* 0x000fda0000f24577 */
[----:B------:R-:W-:Y:S05]  /*0940*/  @P1 BRA `(.L_x_9) ;  /* 0x0000000400101947 */ /* 0x000fea0003800000 */
[----:B------:R-:W-:-:S04]  /*0950*/  LOP3.LUT P1, RZ, R17, 0x7fffffff, RZ, 0xc0, !PT ;  /* 0x7fffffff11ff7812 */ /* 0x000fc8000782c0ff */
[----:B------:R-:W-:-:S13]  /*0960*/  PLOP3.LUT P0, PT, P0, P1, PT, 0x2f, 0xf2 ;  /* 0x0000000000f2781c */ /* 0x000fda0000702577 */
[----:B------:R-:W-:Y:S05]  /*0970*/  @P0 BRA `(.L_x_10) ;  /* 0x0000000000f80947 */ /* 0x000fea0003800000 */
[----:B------:R-:W-:Y:S02]  /*0980*/  ISETP.GE.AND P0, PT, R16, RZ, PT ;  /* 0x000000ff1000720c */ /* 0x000fe40003f06270 */
[----:B------:R-:W-:-:S11]  /*0990*/  ISETP.GE.AND P1, PT, R19, RZ, PT ;  /* 0x000000ff1300720c */ /* 0x000fd60003f26270 */
[----:B------:R-:W-:Y:S01]  /*09a0*/  @P0 IMAD.MOV.U32 R14, RZ, RZ, RZ ;  /* 0x000000ffff0e0224 */ /* 0x000fe200078e00ff */
[----:B------:R-:W-:Y:S01]  /*09b0*/  @!P0 MOV R14, 0xffffffc0 ;  /* 0xffffffc0000e8802 */ /* 0x000fe20000000f00 */
[----:B------:R-:W-:Y:S01]  /*09c0*/  @!P0 FFMA R0, R0, 1.84467440737095516160e+19, RZ ;  /* 0x5f80000000008823 */ /* 0x000fe200000000ff */
[----:B------:R-:W-:-:S03]  /*09d0*/  @!P1 FFMA R17, R3, 1.84467440737095516160e+19, RZ ;  /* 0x5f80000003119823 */ /* 0x000fc600000000ff */
[----:B------:R-:W-:-:S07]  /*09e0*/  @!P1 VIADD R14, R14, 0x40 ;  /* 0x000000400e0e9836 */ /* 0x000fce0000000000 */
.L_x_6:
[----:B------:R-:W-:Y:S01]  /*09f0*/  LEA R16, R13, 0xc0800000, 0x17 ;  /* 0xc08000000d107811 */ /* 0x000fe200078eb8ff */
[----:B------:R-:W-:-:S03]  /*0a00*/  VIADD R18, R18, 0xffffff81 ;  /* 0xffffff8112127836 */ /* 0x000fc60000000000 */
[----:B------:R-:W-:Y:S01]  /*0a10*/  IADD3 R19, PT, PT, -R16, R17, RZ ;  /* 0x0000001110137210 */ /* 0x000fe20007ffe1ff */
[----:B------:R-:W-:-:S03]  /*0a20*/  IMAD R0, R18, -0x800000, R0 ;  /* 0xff80000012007824 */ /* 0x000fc600078e0200 */
[----:B------:R0:W1:Y:S01]  /*0a30*/  MUFU.RCP R17, R19 ;  /* 0x0000001300117308 */ /* 0x0000620000001000 */
[----:B------:R-:W-:Y:S01]  /*0a40*/  FADD.FTZ R21, -R19, -RZ ;  /* 0x800000ff13157221 */ /* 0x000fe20000010100 */
[----:B0-----:R-:W-:-:S04]  /*0a50*/  IADD3 R19, PT, PT, R18, 0x7f, -R13 ;  /* 0x0000007f12137810 */ /* 0x001fc80007ffe80d */
[----:B------:R-:W-:Y:S01]  /*0a60*/  IADD3 R19, PT, PT, R19, R14, RZ ;  /* 0x0000000e13137210 */ /* 0x000fe20007ffe0ff */
[----:B-1----:R-:W-:-:S04]  /*0a70*/  FFMA R16, R17, R21, 1 ;  /* 0x3f80000011107423 */ /* 0x002fc80000000015 */
[----:B------:R-:W-:-:S04]  /*0a80*/  FFMA R17, R17, R16, R17 ;  /* 0x0000001011117223 */ /* 0x000fc80000000011 */
[----:B------:R-:W-:-:S04]  /*0a90*/  FFMA R16, R0, R17, RZ ;  /* 0x0000001100107223 */ /* 0x000fc800000000ff */
[----:B------:R-:W-:-:S04]  /*0aa0*/  FFMA R20, R21, R16, R0 ;  /* 0x0000001015147223 */ /* 0x000fc80000000000 */
[----:B------:R-:W-:-:S04]  /*0ab0*/  FFMA R16, R17, R20, R16 ;  /* 0x0000001411107223 */ /* 0x000fc80000000010 */
[----:B------:R-:W-:-:S04]  /*0ac0*/  FFMA R21, R21, R16, R0 ;  /* 0x0000001015157223 */ /* 0x000fc80000000000 */
[----:B------:R-:W-:-:S05]  /*0ad0*/  FFMA R0, R17, R21, R16 ;  /* 0x0000001511007223 */ /* 0x000fca0000000010 */
[----:B------:R-:W-:-:S04]  /*0ae0*/  SHF.R.U32.HI R13, RZ, 0x17, R0 ;  /* 0x00000017ff0d7819 */ /* 0x000fc80000011600 */
[----:B------:R-:W-:-:S05]  /*0af0*/  LOP3.LUT R13, R13, 0xff, RZ, 0xc0, !PT ;  /* 0x000000ff0d0d7812 */ /* 0x000fca00078ec0ff */
[----:B------:R-:W-:-:S05]  /*0b00*/  IMAD.IADD R18, R13, 0x1, R19 ;  /* 0x000000010d127824 */ /* 0x000fca00078e0213 */
[----:B------:R-:W-:-:S04]  /*0b10*/  IADD3 R13, PT, PT, R18, -0x1, RZ ;  /* 0xffffffff120d7810 */ /* 0x000fc80007ffe0ff */
[----:B------:R-:W-:-:S13]  /*0b20*/  ISETP.GE.U32.AND P0, PT, R13, 0xfe, PT ;  /* 0x000000fe0d00780c */ /* 0x000fda0003f06070 */
[----:B------:R-:W-:Y:S05]  /*0b30*/  @!P0 BRA `(.L_x_11) ;  /* 0x0000000000808947 */ /* 0x000fea0003800000 */
[----:B------:R-:W-:-:S13]  /*0b40*/  ISETP.GT.AND P0, PT, R18, 0xfe, PT ;  /* 0x000000fe1200780c */ /* 0x000fda0003f04270 */
[----:B------:R-:W-:Y:S05]  /*0b50*/  @P0 BRA `(.L_x_12) ;  /* 0x00000000006c0947 */ /* 0x000fea0003800000 */
[----:B------:R-:W-:-:S13]  /*0b60*/  ISETP.GE.AND P0, PT, R18, 0x1, PT ;  /* 0x000000011200780c */ /* 0x000fda0003f06270 */
[----:B------:R-:W-:Y:S05]  /*0b70*/  @P0 BRA `(.L_x_13) ;  /* 0x0000000000980947 */ /* 0x000fea0003800000 */
[----:B------:R-:W-:Y:S02]  /*0b80*/  ISETP.GE.AND P0, PT, R18, -0x18, PT ;  /* 0xffffffe81200780c */ /* 0x000fe40003f06270 */
[----:B------:R-:W-:-:S11]  /*0b90*/  LOP3.LUT R0, R0, 0x80000000, RZ, 0xc0, !PT ;  /* 0x8000000000007812 */ /* 0x000fd600078ec0ff */
[----:B------:R-:W-:Y:S05]  /*0ba0*/  @!P0 BRA `(.L_x_13) ;  /* 0x00000000008c8947 */ /* 0x000fea0003800000 */
[-CC-:B------:R-:W-:Y:S01]  /*0bb0*/  FFMA.RZ R13, R17, R21.reuse, R16.reuse ;  /* 0x00000015110d7223 */ /* 0x180fe2000000c010 */
[C---:B------:R-:W-:Y:S02]  /*0bc0*/  ISETP.NE.AND P2, PT, R18.reuse, RZ, PT ;  /* 0x000000ff1200720c */ /* 0x040fe40003f45270 */
[C---:B------:R-:W-:Y:S02]  /*0bd0*/  ISETP.NE.AND P1, PT, R18.reuse, RZ, PT ;  /* 0x000000ff1200720c */ /* 0x040fe40003f25270 */
[----:B------:R-:W-:Y:S01]  /*0be0*/  LOP3.LUT R14, R13, 0x7fffff, RZ, 0xc0, !PT ;  /* 0x007fffff0d0e7812 */ /* 0x000fe200078ec0ff */
[CCC-:B------:R-:W-:Y:S01]  /*0bf0*/  FFMA.RP R13, R17.reuse, R21.reuse, R16.reuse ;  /* 0x00000015110d7223 */ /* 0x1c0fe20000008010 */
[----:B------:R-:W-:Y:S01]  /*0c00*/  FFMA.RM R16, R17, R21, R16 ;  /* 0x0000001511107223 */ /* 0x000fe20000004010 */
[----:B------:R-:W-:Y:S01]  /*0c10*/  VIADD R17, R18, 0x20 ;  /* 0x0000002012117836 */ /* 0x000fe20000000000 */
[----:B------:R-:W-:Y:S02]  /*0c20*/  LOP3.LUT R14, R14, 0x800000, RZ, 0xfc, !PT ;  /* 0x008000000e0e7812 */ /* 0x000fe400078efcff */
[----:B------:R-:W-:-:S02]  /*0c30*/  IADD3 R18, PT, PT, -R18, RZ, RZ ;  /* 0x000000ff12127210 */ /* 0x000fc40007ffe1ff */
[----:B------:R-:W-:Y:S02]  /*0c40*/  SHF.L.U32 R17, R14, R17, RZ ;  /* 0x000000110e117219 */ /* 0x000fe400000006ff */
[----:B------:R-:W-:Y:S02]  /*0c50*/  FSETP.NEU.FTZ.AND P0, PT, R13, R16, PT ;  /* 0x000000100d00720b */ /* 0x000fe40003f1d000 */
[----:B------:R-:W-:Y:S02]  /*0c60*/  SEL R13, R18, RZ, P2 ;  /* 0x000000ff120d7207 */ /* 0x000fe40001000000 */
[----:B------:R-:W-:Y:S02]  /*0c70*/  ISETP.NE.AND P1, PT, R17, RZ, P1 ;  /* 0x000000ff1100720c */ /* 0x000fe40000f25270 */
[----:B------:R-:W-:Y:S02]  /*0c80*/  SHF.R.U32.HI R13, RZ, R13, R14 ;  /* 0x0000000dff0d7219 */ /* 0x000fe4000001160e */
[----:B------:R-:W-:-:S02]  /*0c90*/  PLOP3.LUT P0, PT, P0, P1, PT, 0xf8, 0x8f ;  /* 0x00000000008f781c */ /* 0x000fc40000703f70 */
[----:B------:R-:W-:Y:S02]  /*0ca0*/  SHF.R.U32.HI R17, RZ, 0x1, R13 ;  /* 0x00000001ff117819 */ /* 0x000fe4000001160d */
[----:B------:R-:W-:-:S04]  /*0cb0*/  SEL R14, RZ, 0x1, !P0 ;  /* 0x00000001ff0e7807 */ /* 0x000fc80004000000 */
[----:B------:R-:W-:-:S04]  /*0cc0*/  LOP3.LUT R14, R14, 0x1, R17, 0xf8, !PT ;  /* 0x000000010e0e7812 */ /* 0x000fc800078ef811 */
[----:B------:R-:W-:-:S05]  /*0cd0*/  LOP3.LUT R14, R14, R13, RZ, 0xc0, !PT ;  /* 0x0000000d0e0e7212 */ /* 0x000fca00078ec0ff */
[----:B------:R-:W-:-:S05]  /*0ce0*/  IMAD.IADD R17, R17, 0x1, R14 ;  /* 0x0000000111117824 */ /* 0x000fca00078e020e */
[----:B------:R-:W-:Y:S01]  /*0cf0*/  LOP3.LUT R0, R17, R0, RZ, 0xfc, !PT ;  /* 0x0000000011007212 */ /* 0x000fe200078efcff */
[----:B------:R-:W-:Y:S06]  /*0d00*/  BRA `(.L_x_13) ;  /* 0x0000000000347947 */ /* 0x000fec0003800000 */
.L_x_12:
[----:B------:R-:W-:-:S04]  /*0d10*/  LOP3.LUT R0, R0, 0x80000000, RZ, 0xc0, !PT ;  /* 0x8000000000007812 */ /* 0x000fc800078ec0ff */
[----:B------:R-:W-:Y:S01]  /*0d20*/  LOP3.LUT R0, R0, 0x7f800000, RZ, 0xfc, !PT ;  /* 0x7f80000000007812 */ /* 0x000fe200078efcff */
[----:B------:R-:W-:Y:S06]  /*0d30*/  BRA `(.L_x_13) ;  /* 0x0000000000287947 */ /* 0x000fec0003800000 */
.L_x_11:
[----:B------:R-:W-:Y:S01]  /*0d40*/  LEA R0, R19, R0, 0x17 ;  /* 0x0000000013007211 */ /* 0x000fe200078eb8ff */
[----:B------:R-:W-:Y:S06]  /*0d50*/  BRA `(.L_x_13) ;  /* 0x0000000000207947 */ /* 0x000fec0003800000 */
.L_x_10:
[----:B------:R-:W-:-:S04]  /*0d60*/  LOP3.LUT R0, R17, 0x80000000, R0, 0x48, !PT ;  /* 0x8000000011007812 */ /* 0x000fc800078e4800 */
[----:B------:R-:W-:Y:S01]  /*0d70*/  LOP3.LUT R0, R0, 0x7f800000, RZ, 0xfc, !PT ;  /* 0x7f80000000007812 */ /* 0x000fe200078efcff */
[----:B------:R-:W-:Y:S06]  /*0d80*/  BRA `(.L_x_13) ;  /* 0x0000000000147947 */ /* 0x000fec0003800000 */
.L_x_9:
[----:B------:R-:W-:Y:S01]  /*0d90*/  LOP3.LUT R0, R17, 0x80000000, R0, 0x48, !PT ;  /* 0x8000000011007812 */ /* 0x000fe200078e4800 */
[----:B------:R-:W-:Y:S06]  /*0da0*/  BRA `(.L_x_13) ;  /* 0x00000000000c7947 */ /* 0x000fec0003800000 */
.L_x_8:
[----:B------:R-:W0:Y:S01]  /*0db0*/  MUFU.RSQ R0, -QNAN ;  /* 0xffc0000000007908 */ /* 0x000e220000001400 */
[----:B------:R-:W-:Y:S05]  /*0dc0*/  BRA `(.L_x_13) ;  /* 0x0000000000047947 */ /* 0x000fea0003800000 */
.L_x_7:
[----:B------:R-:W-:-:S07]  /*0dd0*/  FADD.FTZ R0, R0, R3 ;  /* 0x0000000300007221 */ /* 0x000fce0000010000 */
.L_x_13:
[----:B------:R-:W-:-:S04]  /*0de0*/  IMAD.MOV.U32 R13, RZ, RZ, 0x0 ;  /* 0x00000000ff0d7424 */ /* 0x000fc800078e00ff */
[----:B0-----:R-:W-:Y:S05]  /*0df0*/  RET.REL.NODEC R12 `(_Z14step_particlesP6float4P6float3S2_PfjffS3_) ;  /* 0xfffffff00c807950 */ /* 0x001fea0003c3ffff */
.L_x_14:
        /* <DEDUP_REMOVED lines=16> */
.L_x_55:


//--------------------- .text._Z20first_step_particlesP6float4P6float3S2_S2_PfS3_jff --------------------------
	.section	.text._Z20first_step_particlesP6float4P6float3S2_S2_PfS3_jff,"ax",@progbits
	.align	128
        .global         _Z20first_step_particlesP6float4P6float3S2_S2_PfS3_jff
        .type           _Z20first_step_particlesP6float4P6float3S2_S2_PfS3_jff,@function
        .size           _Z20first_step_particlesP6float4P6float3S2_S2_PfS3_jff,(.L_x_57 - _Z20first_step_particlesP6float4P6float3S2_S2_PfS3_jff)
        .other          _Z20first_step_particlesP6float4P6float3S2_S2_PfS3_jff,@"STO_CUDA_ENTRY STV_DEFAULT"
_Z20first_step_particlesP6float4P6float3S2_S2_PfS3_jff:
.text._Z20first_step_particlesP6float4P6float3S2_S2_PfS3_jff:
        /* <DEDUP_REMOVED lines=23> */
[----:B------:R-:W-:Y:S05]  /*0170*/  CALL.REL.NOINC `($__internal_3_$__cuda_sm3x_div_rn_noftz_f32_slowpath) ;  /* 0x0000000400647944 */ /* 0x000fea0003c00000 */
[----:B------:R-:W-:-:S07]  /*0180*/  IMAD.MOV.U32 R6, RZ, RZ, R0 ;  /* 0x000000ffff067224 */ /* 0x000fce00078e0000 */
.L_x_15:
[----:B------:R-:W-:Y:S01]  /*0190*/  VIADD R0, R6, 0xf3000000 ;  /* 0xf300000006007836 */ /* 0x000fe20000000000 */
[----:B------:R0:W1:Y:S04]  /*01a0*/  MUFU.RSQ R5, R6 ;  /* 0x0000000600057308 */ /* 0x0000680000001400 */
[----:B------:R-:W-:-:S13]  /*01b0*/  ISETP.GT.U32.AND P0, PT, R0, 0x727fffff, PT ;  /* 0x727fffff0000780c */ /* 0x000fda0003f04070 */
[----:B01----:R-:W-:Y:S05]  /*01c0*/  @!P0 BRA `(.L_x_16) ;  /* 0x0000000000148947 */ /* 0x003fea0003800000 */
[----:B------:R-:W-:Y:S01]  /*01d0*/  IMAD.MOV.U32 R0, RZ, RZ, R6 ;  /* 0x000000ffff007224 */ /* 0x000fe200078e0006 */
[----:B------:R-:W-:-:S07]  /*01e0*/  MOV R6, 0x200 ;  /* 0x0000020000067802 */ /* 0x000fce0000000f00 */
[----:B------:R-:W-:Y:S05]  /*01f0*/  CALL.REL.NOINC `($__internal_2_$__cuda_sm20_sqrt_rn_f32_slowpath) ;  /* 0x0000000000e87944 */ /* 0x000fea0003c00000 */
[----:B------:R-:W-:Y:S01]  /*0200*/  MOV R0, R3 ;  /* 0x0000000300007202 */ /* 0x000fe20000000f00 */
[----:B------:R-:W-:Y:S06]  /*0210*/  BRA `(.L_x_17) ;  /* 0x0000000000107947 */ /* 0x000fec0003800000 */
.L_x_16:
[C---:B------:R-:W-:Y:S01]  /*0220*/  FMUL.FTZ R3, R5.reuse, R6 ;  /* 0x0000000605037220 */ /* 0x040fe20000410000 */
[----:B------:R-:W-:-:S03]  /*0230*/  FMUL.FTZ R4, R5, 0.5 ;  /* 0x3f00000005047820 */ /* 0x000fc60000410000 */
[----:B------:R-:W-:-:S04]  /*0240*/  FFMA R0, -R3, R3, R6 ;  /* 0x0000000303007223 */ /* 0x000fc80000000106 */
[----:B------:R-:W-:-:S07]  /*0250*/  FFMA R0, R0, R4, R3 ;  /* 0x0000000400007223 */ /* 0x000fce0000000003 */
.L_x_17:
[----:B------:R-:W0:Y:S08]  /*0260*/  LDC.64 R4, c[0x0][0x380] ;  /* 0x0000e000ff047b82 */ /* 0x000e300000000a00 */
[----:B------:R-:W1:Y:S08]  /*0270*/  LDC.64 R10, c[0x0][0x388] ;  /* 0x0000e200ff0a7b82 */ /* 0x000e700000000a00 */
[----:B------:R-:W2:Y:S01]  /*0280*/  LDC.64 R12, c[0x0][0x398] ;  /* 0x0000e600ff0c7b82 */ /* 0x000ea20000000a00 */
[----:B0-----:R-:W-:-:S07]  /*0290*/  IMAD.WIDE R4, R2, 0x10, R4 ;  /* 0x0000001002047825 */ /* 0x001fce00078e0204 */
[----:B------:R-:W0:Y:S01]  /*02a0*/  LDC.64 R8, c[0x0][0x390] ;  /* 0x0000e400ff087b82 */ /* 0x000e220000000a00 */
[----:B------:R-:W3:Y:S01]  /*02b0*/  LDG.E R3, desc[UR4][R4.64] ;  /* 0x0000000404037981 */ /* 0x000ee2000c1e1900 */
[----:B-1----:R-:W-:-:S05]  /*02c0*/  IMAD.WIDE R10, R2, 0xc, R10 ;  /* 0x0000000c020a7825 */ /* 0x002fca00078e020a */
[----:B---3--:R1:W-:Y:S04]  /*02d0*/  STG.E desc[UR4][R10.64], R3 ;  /* 0x000000030a007986 */ /* 0x0083e8000c101904 */
[----:B------:R-:W3:Y:S01]  /*02e0*/  LDG.E R17, desc[UR4][R4.64+0x4] ;  /* 0x0000040404117981 */ /* 0x000ee2000c1e1900 */
[----:B--2---:R-:W-:-:S03]  /*02f0*/  IMAD.WIDE R12, R2, 0xc, R12 ;  /* 0x0000000c020c7825 */ /* 0x004fc600078e020c */
[----:B---3--:R2:W-:Y:S04]  /*0300*/  STG.E desc[UR4][R10.64+0x4], R17 ;  /* 0x000004110a007986 */ /* 0x0085e8000c101904 */
[----:B------:R-:W3:Y:S01]  /*0310*/  LDG.E R19, desc[UR4][R4.64+0x8] ;  /* 0x0000080404137981 */ /* 0x000ee2000c1e1900 */
[----:B0-----:R-:W-:-:S03]  /*0320*/  IMAD.WIDE R8, R2, 0xc, R8 ;  /* 0x0000000c02087825 */ /* 0x001fc600078e0208 */
[----:B---3--:R0:W-:Y:S04]  /*0330*/  STG.E desc[UR4][R10.64+0x8], R19 ;  /* 0x000008130a007986 */ /* 0x0081e8000c101904 */
[----:B------:R-:W3:Y:S04]  /*0340*/  LDG.E R18, desc[UR4][R12.64] ;  /* 0x000000040c127981 */ /* 0x000ee8000c1e1900 */
[----:B------:R-:W1:Y:S01]  /*0350*/  LDG.E R16, desc[UR4][R8.64] ;  /* 0x0000000408107981 */ /* 0x000e62000c1e1900 */
[----:B------:R-:W-:Y:S08]  /*0360*/  F2F.F64.F32 R6, R0 ;  /* 0x0000000000067310 */ /* 0x000ff00000201800 */
[----:B---3--:R-:W2:Y:S01]  /*0370*/  F2F.F64.F32 R14, R18 ;  /* 0x00000012000e7310 */ /* 0x008ea20000201800 */
[----:B-1----:R-:W-:Y:S01]  /*0380*/  FFMA R3, R16, R0, R3 ;  /* 0x0000000010037223 */ /* 0x002fe20000000003 */
[----:B--2---:R-:W-:-:S06]  /*0390*/  DMUL R16, R14, 0.5 ;  /* 0x3fe000000e107828 */ /* 0x004fcc0000000000 */
[----:B------:R-:W1:Y:S02]  /*03a0*/  F2F.F64.F32 R14, R3 ;  /* 0x00000003000e7310 */ /* 0x000e640000201800 */
[----:B------:R-:W-:-:S08]  /*03b0*/  DMUL R16, R16, R6 ;  /* 0x0000000610107228 */ /* 0x000fd00000000000 */
[----:B-1----:R-:W-:-:S10]  /*03c0*/  DFMA R14, R6, R16, R14 ;  /* 0x00000010060e722b */ /* 0x002fd4000000000e */
[----:B------:R-:W1:Y:S02]  /*03d0*/  F2F.F32.F64 R15, R14 ;  /* 0x0000000e000f7310 */ /* 0x000e640000301000 */
[----:B-1----:R1:W-:Y:S04]  /*03e0*/  STG.E desc[UR4][R4.64], R15 ;  /* 0x0000000f04007986 */ /* 0x0023e8000c101904 */
[----:B------:R-:W2:Y:S04]  /*03f0*/  LDG.E R21, desc[UR4][R12.64+0x4] ;  /* 0x000004040c157981 */ /* 0x000ea8000c1e1900 */
[----:B0-----:R-:W3:Y:S04]  /*0400*/  LDG.E R19, desc[UR4][R10.64+0x4] ;  /* 0x000004040a137981 */ /* 0x001ee8000c1e1900 */
[----:B------:R-:W3:Y:S01]  /*0410*/  LDG.E R18, desc[UR4][R8.64+0x4] ;  /* 0x0000040408127981 */ /* 0x000ee2000c1e1900 */
[----:B--2---:R-:W0:Y:S01]  /*0420*/  F2F.F64.F32 R16, R21 ;  /* 0x0000001500107310 */ /* 0x004e220000201800 */
[----:B---3--:R-:W-:Y:S01]  /*0430*/  FFMA R20, R18, R0, R19 ;  /* 0x0000000012147223 */ /* 0x008fe20000000013 */
[----:B0-----:R-:W-:-:S06]  /*0440*/  DMUL R18, R16, 0.5 ;  /* 0x3fe0000010127828 */ /* 0x001fcc0000000000 */
[----:B------:R-:W0:Y:S02]  /*0450*/  F2F.F64.F32 R16, R20 ;  /* 0x0000001400107310 */ /* 0x000e240000201800 */
[----:B------:R-:W-:-:S08]  /*0460*/  DMUL R18, R6, R18 ;  /* 0x0000001206127228 */ /* 0x000fd00000000000 */
[----:B0-----:R-:W-:-:S10]  /*0470*/  DFMA R16, R6, R18, R16 ;  /* 0x000000120610722b */ /* 0x001fd40000000010 */
[----:B------:R-:W0:Y:S02]  /*0480*/  F2F.F32.F64 R17, R16 ;  /* 0x0000001000117310 */ /* 0x000e240000301000 */
[----:B0-----:R0:W-:Y:S04]  /*0490*/  STG.E desc[UR4][R4.64+0x4], R17 ;  /* 0x0000041104007986 */ /* 0x0011e8000c101904 */
[----:B------:R-:W1:Y:S04]  /*04a0*/  LDG.E R12, desc[UR4][R12.64+0x8] ;  /* 0x000008040c0c7981 */ /* 0x000e68000c1e1900 */
[----:B------:R-:W2:Y:S04]  /*04b0*/  LDG.E R11, desc[UR4][R10.64+0x8] ;  /* 0x000008040a0b7981 */ /* 0x000ea8000c1e1900 */
[----:B------:R-:W2:Y:S01]  /*04c0*/  LDG.E R8, desc[UR4][R8.64+0x8] ;  /* 0x0000080408087981 */ /* 0x000ea2000c1e1900 */
[----:B------:R-:W-:Y:S01]  /*04d0*/  ISETP.NE.AND P0, PT, R2, RZ, PT ;  /* 0x000000ff0200720c */ /* 0x000fe20003f05270 */
[----:B-1----:R-:W1:Y:S01]  /*04e0*/  F2F.F64.F32 R14, R12 ;  /* 0x0000000c000e7310 */ /* 0x002e620000201800 */
[----:B--2---:R-:W-:Y:S01]  /*04f0*/  FFMA R3, R8, R0, R11 ;  /* 0x0000000008037223 */ /* 0x004fe2000000000b */
[----:B-1----:R-:W-:-:S06]  /*0500*/  DMUL R18, R14, 0.5 ;  /* 0x3fe000000e127828 */ /* 0x002fcc0000000000 */
[----:B------:R-:W1:Y:S02]  /*0510*/  F2F.F64.F32 R14, R3 ;  /* 0x00000003000e7310 */ /* 0x000e640000201800 */
[----:B------:R-:W-:-:S08]  /*0520*/  DMUL R18, R6, R18 ;  /* 0x0000001206127228 */ /* 0x000fd00000000000 */
[----:B-1----:R-:W-:-:S10]  /*0530*/  DFMA R14, R6, R18, R14 ;  /* 0x00000012060e722b */ /* 0x002fd4000000000e */
[----:B------:R-:W1:Y:S02]  /*0540*/  F2F.F32.F64 R15, R14 ;  /* 0x0000000e000f7310 */ /* 0x000e640000301000 */
[----:B-1----:R0:W-:Y:S01]  /*0550*/  STG.E desc[UR4][R4.64+0x8], R15 ;  /* 0x0000080f04007986 */ /* 0x0021e2000c101904 */
[----:B------:R-:W-:Y:S05]  /*0560*/  @P0 EXIT ;  /* 0x000000000000094d */ /* 0x000fea0003800000 */
[----:B------:R-:W1:Y:S02]  /*0570*/  LDC.64 R2, c[0x0][0x3a8] ;  /* 0x0000ea00ff027b82 */ /* 0x000e640000000a00 */
[----:B-1----:R-:W-:Y:S01]  /*0580*/  STG.E desc[UR4][R2.64], R0 ;  /* 0x0000000002007986 */ /* 0x002fe2000c101904 */
[----:B------:R-:W-:Y:S05]  /*0590*/  EXIT ;  /* 0x000000000000794d */ /* 0x000fea0003800000 */
        .weak           $__internal_2_$__cuda_sm20_sqrt_rn_f32_slowpath
        .type           $__internal_2_$__cuda_sm20_sqrt_rn_f32_slowpath,@function
        .size           $__internal_2_$__cuda_sm20_sqrt_rn_f32_slowpath,($__internal_3_$__cuda_sm3x_div_rn_noftz_f32_slowpath - $__internal_2_$__cuda_sm20_sqrt_rn_f32_slowpath)
$__internal_2_$__cuda_sm20_sqrt_rn_f32_slowpath:
[----:B------:R-:W-:-:S13]  /*05a0*/  LOP3.LUT P0, RZ, R0, 0x7fffffff, RZ, 0xc0, !PT ;  /* 0x7fffffff00ff7812 */ /* 0x000fda000780c0ff */
[----:B------:R-:W-:Y:S01]  /*05b0*/  @!P0 IMAD.MOV.U32 R3, RZ, RZ, R0 ;  /* 0x000000ffff038224 */ /* 0x000fe200078e0000 */
        /* <DEDUP_REMOVED lines=8> */
[----:B------:R-:W-:Y:S01]  /*0640*/  @!P0 IMAD.MOV.U32 R3, RZ, RZ, R0 ;  /* 0x000000ffff038224 */ /* 0x000fe200078e0000 */
        /* <DEDUP_REMOVED lines=9> */
.L_x_18:
[----:B------:R-:W-:Y:S01]  /*06e0*/  MOV R4, R6 ;  /* 0x0000000600047202 */ /* 0x000fe20000000f00 */
[----:B------:R-:W-:-:S04]  /*06f0*/  IMAD.MOV.U32 R5, RZ, RZ, 0x0 ;  /* 0x00000000ff057424 */ /* 0x000fc800078e00ff */
[----:B------:R-:W-:Y:S05]  /*0700*/  RET.REL.NODEC R4 `(_Z20first_step_particlesP6float4P6float3S2_S2_PfS3_jff) ;  /* 0xfffffff8043c7950 */ /* 0x000fea0003c3ffff */
        .weak           $__internal_3_$__cuda_sm3x_div_rn_noftz_f32_slowpath
        .type           $__internal_3_$__cuda_sm3x_div_rn_noftz_f32_slowpath,@function
        .size           $__internal_3_$__cuda_sm3x_div_rn_noftz_f32_slowpath,(.L_x_57 - $__internal_3_$__cuda_sm3x_div_rn_noftz_f32_slowpath)
$__internal_3_$__cuda_sm3x_div_rn_noftz_f32_slowpath:
[--C-:B------:R-:W-:Y:S01]  /*0710*/  SHF.R.U32.HI R6, RZ, 0x17, R3.reuse ;  /* 0x00000017ff067819 */ /* 0x100fe20000011603 */
[----:B------:R-:W-:Y:S01]  /*0720*/  IMAD.MOV.U32 R8, RZ, RZ, R3 ;  /* 0x000000ffff087224 */ /* 0x000fe200078e0003 */
[----:B------:R-:W-:Y:S02]  /*0730*/  SHF.R.U32.HI R5, RZ, 0x17, R0 ;  /* 0x00000017ff057819 */ /* 0x000fe40000011600 */
[----:B------:R-:W-:Y:S02]  /*0740*/  LOP3.LUT R6, R6, 0xff, RZ, 0xc0, !PT ;  /* 0x000000ff06067812 */ /* 0x000fe400078ec0ff */
[----:B------:R-:W-:Y:S02]  /*0750*/  LOP3.LUT R5, R5, 0xff, RZ, 0xc0, !PT ;  /* 0x000000ff05057812 */ /* 0x000fe400078ec0ff */
[----:B------:R-:W-:Y:S01]  /*0760*/  MOV R7, R0 ;  /* 0x0000000000077202 */ /* 0x000fe20000000f00 */
[----:B------:R-:W-:Y:S02]  /*0770*/  VIADD R11, R6, 0xffffffff ;  /* 0xffffffff060b7836 */ /* 0x000fe40000000000 */
[----:B------:R-:W-:-:S03]  /*0780*/  VIADD R10, R5, 0xffffffff ;  /* 0xffffffff050a7836 */ /* 0x000fc60000000000 */
[----:B------:R-:W-:-:S04]  /*0790*/  ISETP.GT.U32.AND P0, PT, R11, 0xfd, PT ;  /* 0x000000fd0b00780c */ /* 0x000fc80003f04070 */
[----:B------:R-:W-:-:S13]  /*07a0*/  ISETP.GT.U32.OR P0, PT, R10, 0xfd, P0 ;  /* 0x000000fd0a00780c */ /* 0x000fda0000704470 */
[----:B------:R-:W-:Y:S01]  /*07b0*/  @!P0 IMAD.MOV.U32 R9, RZ, RZ, RZ ;  /* 0x000000ffff098224 */ /* 0x000fe200078e00ff */
        /* <DEDUP_REMOVED lines=24> */
.L_x_19:
[----:B------:R-:W-:Y:S01]  /*0940*/  LEA R3, R6, 0xc0800000, 0x17 ;  /* 0xc080000006037811 */ /* 0x000fe200078eb8ff */
[----:B------:R-:W-:-:S04]  /*0950*/  VIADD R5, R5, 0xffffff81 ;  /* 0xffffff8105057836 */ /* 0x000fc80000000000 */
[----:B------:R-:W-:Y:S01]  /*0960*/  IMAD.IADD R3, R8, 0x1, -R3 ;  /* 0x0000000108037824 */ /* 0x000fe200078e0a03 */
[C---:B------:R-:W-:Y:S01]  /*0970*/  IADD3 R6, PT, PT, R5.reuse, 0x7f, -R6 ;  /* 0x0000007f05067810 */ /* 0x040fe20007ffe806 */
[----:B------:R-:W-:Y:S02]  /*0980*/  IMAD R0, R5, -0x800000, R7 ;  /* 0xff80000005007824 */ /* 0x000fe400078e0207 */
[----:B------:R-:W0:Y:S01]  /*0990*/  MUFU.RCP R8, R3 ;  /* 0x0000000300087308 */ /* 0x000e220000001000 */
[----:B------:R-:W-:Y:S01]  /*09a0*/  FADD.FTZ R11, -R3, -RZ ;  /* 0x800000ff030b7221 */ /* 0x000fe20000010100 */
[----:B------:R-:W-:-:S03]  /*09b0*/  IADD3 R6, PT, PT, R6, R9, RZ ;  /* 0x0000000906067210 */ /* 0x000fc60007ffe0ff */
[----:B0-----:R-:W-:-:S04]  /*09c0*/  FFMA R13, R8, R11, 1 ;  /* 0x3f800000080d7423 */ /* 0x001fc8000000000b */
        /* <DEDUP_REMOVED lines=8> */
[----:B------:R-:W-:-:S04]  /*0a50*/  IMAD.IADD R9, R3, 0x1, R6 ;  /* 0x0000000103097824 */ /* 0x000fc800078e0206 */
[----:B------:R-:W-:-:S05]  /*0a60*/  VIADD R3, R9, 0xffffffff ;  /* 0xffffffff09037836 */ /* 0x000fca0000000000 */
        /* <DEDUP_REMOVED lines=9> */
[CCC-:B------:R-:W-:Y:S01]  /*0b00*/  FFMA.RZ R3, R10.reuse, R8.reuse, R7.reuse ;  /* 0x000000080a037223 */ /* 0x1c0fe2000000c007 */
[CCC-:B------:R-:W-:Y:S01]  /*0b10*/  FFMA.RM R6, R10.reuse, R8.reuse, R7.reuse ;  /* 0x000000080a067223 */ /* 0x1c0fe20000004007 */
[C---:B------:R-:W-:Y:S02]  /*0b20*/  ISETP.NE.AND P2, PT, R9.reuse, RZ, PT ;  /* 0x000000ff0900720c */ /* 0x040fe40003f45270 */
[----:B------:R-:W-:Y:S02]  /*0b30*/  ISETP.NE.AND P1, PT, R9, RZ, PT ;  /* 0x000000ff0900720c */ /* 0x000fe40003f25270 */
[----:B------:R-:W-:Y:S01]  /*0b40*/  LOP3.LUT R5, R3, 0x7fffff, RZ, 0xc0, !PT ;  /* 0x007fffff03057812 */ /* 0x000fe200078ec0ff */
[----:B------:R-:W-:Y:S01]  /*0b50*/  FFMA.RP R3, R10, R8, R7 ;  /* 0x000000080a037223 */ /* 0x000fe20000008007 */
[----:B------:R-:W-:Y:S01]  /*0b60*/  IADD3 R8, PT, PT, R9, 0x20, RZ ;  /* 0x0000002009087810 */ /* 0x000fe20007ffe0ff */
[----:B------:R-:W-:Y:S01]  /*0b70*/  IMAD.MOV R7, RZ, RZ, -R9 ;  /* 0x000000ffff077224 */ /* 0x000fe200078e0a09 */
[----:B------:R-:W-:-:S02]  /*0b80*/  LOP3.LUT R5, R5, 0x800000, RZ, 0xfc, !PT ;  /* 0x0080000005057812 */ /* 0x000fc400078efcff */
[----:B------:R-:W-:Y:S02]  /*0b90*/  FSETP.NEU.FTZ.AND P0, PT, R3, R6, PT ;  /* 0x000000060300720b */ /* 0x000fe40003f1d000 */
[----:B------:R-:W-:Y:S02]  /*0ba0*/  SHF.L.U32 R8, R5, R8, RZ ;  /* 0x0000000805087219 */ /* 0x000fe400000006ff */
        /* <DEDUP_REMOVED lines=11> */
.L_x_25:
[----:B------:R-:W-:-:S04]  /*0c60*/  LOP3.LUT R0, R0, 0x80000000, RZ, 0xc0, !PT ;  /* 0x8000000000007812 */ /* 0x000fc800078ec0ff */
[----:B------:R-:W-:Y:S01]  /*0c70*/  LOP3.LUT R0, R0, 0x7f800000, RZ, 0xfc, !PT ;  /* 0x7f80000000007812 */ /* 0x000fe200078efcff */
[----:B------:R-:W-:Y:S06]  /*0c80*/  BRA `(.L_x_26) ;  /* 0x0000000000287947 */ /* 0x000fec0003800000 */
.L_x_24:
[----:B------:R-:W-:Y:S01]  /*0c90*/  LEA R0, R6, R0, 0x17 ;  /* 0x0000000006007211 */ /* 0x000fe200078eb8ff */
[----:B------:R-:W-:Y:S06]  /*0ca0*/  BRA `(.L_x_26) ;  /* 0x0000000000207947 */ /* 0x000fec0003800000 */
.L_x_23:
[----:B------:R-:W-:-:S04]  /*0cb0*/  LOP3.LUT R0, R8, 0x80000000, R7, 0x48, !PT ;  /* 0x8000000008007812 */ /* 0x000fc800078e4807 */
[----:B------:R-:W-:Y:S01]  /*0cc0*/  LOP3.LUT R0, R0, 0x7f800000, RZ, 0xfc, !PT ;  /* 0x7f80000000007812 */ /* 0x000fe200078efcff */
[----:B------:R-:W-:Y:S06]  /*0cd0*/  BRA `(.L_x_26) ;  /* 0x0000000000147947 */ /* 0x000fec0003800000 */
.L_x_22:
[----:B------:R-:W-:Y:S01]  /*0ce0*/  LOP3.LUT R0, R8, 0x80000000, R7, 0x48, !PT ;  /* 0x8000000008007812 */ /* 0x000fe200078e4807 */
[----:B------:R-:W-:Y:S06]  /*0cf0*/  BRA `(.L_x_26) ;  /* 0x00000000000c7947 */ /* 0x000fec0003800000 */
.L_x_21:
[----:B------:R-:W0:Y:S01]  /*0d00*/  MUFU.RSQ R0, -QNAN ;  /* 0xffc0000000007908 */ /* 0x000e220000001400 */
[----:B------:R-:W-:Y:S05]  /*0d10*/  BRA `(.L_x_26) ;  /* 0x0000000000047947 */ /* 0x000fea0003800000 */
.L_x_20:
[----:B------:R-:W-:-:S07]  /*0d20*/  FADD.FTZ R0, R0, R3 ;  /* 0x0000000300007221 */ /* 0x000fce0000010000 */
.L_x_26:
[----:B------:R-:W-:-:S04]  /*0d30*/  IMAD.MOV.U32 R5, RZ, RZ, 0x0 ;  /* 0x00000000ff057424 */ /* 0x000fc800078e00ff */
[----:B0-----:R-:W-:Y:S05]  /*0d40*/  RET.REL.NODEC R4 `(_Z20first_step_particlesP6float4P6float3S2_S2_PfS3_jff) ;  /* 0xfffffff004ac7950 */ /* 0x001fea0003c3ffff */
.L_x_27:
        /* <DEDUP_REMOVED lines=11> */
.L_x_57:


//--------------------- .text._Z21compute_accelerationsP6float4P6float3jPff --------------------------
	.section	.text._Z21compute_accelerationsP6float4P6float3jPff,"ax",@progbits
	.align	128
        .global         _Z21compute_accelerationsP6float4P6float3jPff
        .type           _Z21compute_accelerationsP6float4P6float3jPff,@function
        .size           _Z21compute_accelerationsP6float4P6float3jPff,(.L_x_59 - _Z21compute_accelerationsP6float4P6float3jPff)
        .other          _Z21compute_accelerationsP6float4P6float3jPff,@"STO_CUDA_ENTRY STV_DEFAULT"
_Z21compute_accelerationsP6float4P6float3jPff:
.text._Z21compute_accelerationsP6float4P6float3jPff:
        /* <DEDUP_REMOVED lines=9> */
[----:B------:R-:W1:Y:S01]  /*0090*/  LDCU.64 UR8, c[0x0][0x358] ;  /* 0x00006b00ff0877ac */ /* 0x000e620008000a00 */
[----:B0-----:R-:W-:-:S06]  /*00a0*/  IMAD.WIDE R4, R2, 0x10, R4 ;  /* 0x0000001002047825 */ /* 0x001fcc00078e0204 */
[----:B-1----:R-:W5:Y:S01]  /*00b0*/  LDG.E.128 R4, desc[UR8][R4.64] ;  /* 0x0000000804047981 */ /* 0x002f62000c1e1d00 */
[----:B------:R-:W0:Y:S01]  /*00c0*/  S2UR UR5, SR_CgaCtaId ;  /* 0x00000000000579c3 */ /* 0x000e220000008800 */
[----:B------:R-:W-:Y:S01]  /*00d0*/  UMOV UR4, 0x400 ;  /* 0x0000040000047882 */ /* 0x000fe20000000000 */
[----:B------:R-:W-:Y:S01]  /*00e0*/  IMAD.MOV.U32 R16, RZ, RZ, RZ ;  /* 0x000000ffff107224 */ /* 0x000fe200078e00ff */
[----:B------:R-:W-:Y:S01]  /*00f0*/  CS2R R14, SRZ ;  /* 0x00000000000e7805 */ /* 0x000fe2000001ff00 */
[----:B------:R-:W1:Y:S01]  /*0100*/  LDCU UR10, c[0x0][0x370] ;  /* 0x00006e00ff0a77ac */ /* 0x000e620008000800 */
[----:B0-----:R-:W-:-:S03]  /*0110*/  ULEA UR5, UR5, UR4, 0x18 ;  /* 0x0000000405057291 */ /* 0x001fc6000f8ec0ff */
[----:B------:R-:W-:-:S03]  /*0120*/  UMOV UR4, URZ ;  /* 0x000000ff00047c82 */ /* 0x000fc60008000000 */
[----:B-1----:R-:W-:-:S07]  /*0130*/  LEA R13, R12, UR5, 0x4 ;  /* 0x000000050c0d7c11 */ /* 0x002fce000f8e20ff */
.L_x_37:
[----:B0-----:R-:W0:Y:S01]  /*0140*/  LDC.64 R8, c[0x0][0x380] ;  /* 0x0000e000ff087b82 */ /* 0x001e220000000a00 */
[----:B------:R-:W-:Y:S01]  /*0150*/  USHF.L.U32 UR6, UR4, 0x8, URZ ;  /* 0x0000000804067899 */ /* 0x000fe200080006ff */
[----:B------:R-:W1:Y:S05]  /*0160*/  LDCU UR7, c[0x0][0x390] ;  /* 0x00007200ff0777ac */ /* 0x000e6a0008000800 */
[----:B------:R-:W-:-:S04]  /*0170*/  VIADD R3, R12, UR6 ;  /* 0x000000060c037c36 */ /* 0x000fc80008000000 */
[----:B0-----:R-:W-:-:S06]  /*0180*/  IMAD.WIDE.U32 R8, R3, 0x10, R8 ;  /* 0x0000001003087825 */ /* 0x001fcc00078e0008 */
[----:B--2---:R-:W2:Y:S01]  /*0190*/  LDG.E.128 R8, desc[UR8][R8.64] ;  /* 0x0000000808087981 */ /* 0x004ea2000c1e1d00 */
[----:B-1----:R-:W-:Y:S02]  /*01a0*/  UISETP.GE.U32.AND UP0, UPT, UR6, UR7, UPT ;  /* 0x000000070600728c */ /* 0x002fe4000bf06070 */
[----:B------:R-:W-:-:S04]  /*01b0*/  UIADD3 UR4, UPT, UPT, UR4, 0x1, URZ ;  /* 0x0000000104047890 */ /* 0x000fc8000fffe0ff */
[----:B------:R-:W-:Y:S01]  /*01c0*/  UISETP.NE.AND UP1, UPT, UR4, UR10, UPT ;  /* 0x0000000a0400728c */ /* 0x000fe2000bf25270 */
[----:B--2---:R0:W-:Y:S01]  /*01d0*/  STS.128 [R13], R8 ;  /* 0x000000080d007388 */ /* 0x0041e20000000c00 */
[----:B------:R-:W-:Y:S06]  /*01e0*/  BAR.SYNC.DEFER_BLOCKING 0x0 ;  /* 0x0000000000007b1d */ /* 0x000fec0000010000 */
[----:B------:R-:W-:Y:S05]  /*01f0*/  BRA.U UP0, `(.L_x_28) ;  /* 0x0000000100dc7547 */ /* 0x000fea000b800000 */
[----:B------:R-:W1:Y:S01]  /*0200*/  LDC R22, c[0x0][0x390] ;  /* 0x0000e400ff167b82 */ /* 0x000e620000000800 */
[----:B------:R-:W-:Y:S01]  /*0210*/  HFMA2 R21, -RZ, RZ, 0, 5.9604644775390625e-08 ;  /* 0x00000001ff157431 */ /* 0x000fe200000001ff */
[----:B------:R-:W-:Y:S01]  /*0220*/  IADD3 R20, PT, PT, -R2, UR6, RZ ;  /* 0x0000000602147c10 */ /* 0x000fe2000fffe1ff */
[----:B------:R-:W-:-:S05]  /*0230*/  UMOV UR7, UR5 ;  /* 0x0000000500077c82 */ /* 0x000fca0008000000 */
[----:B-----5:R-:W2:Y:S02]  /*0240*/  LDC R7, c[0x0][0x3a0] ;  /* 0x0000e800ff077b82 */ /* 0x020ea40000000800 */
.L_x_36:
[----:B------:R-:W-:Y:S01]  /*0250*/  ISETP.NE.AND P0, PT, R20, RZ, PT ;  /* 0x000000ff1400720c */ /* 0x000fe20003f05270 */
[----:B------:R-:W-:-:S12]  /*0260*/  BSSY.RECONVERGENT B0, `(.L_x_29) ;  /* 0x0000028000007945 */ /* 0x000fd80003800200 */
[----:B------:R-:W-:Y:S05]  /*0270*/  @!P0 BRA `(.L_x_30) ;  /* 0x0000000000988947 */ /* 0x000fea0003800000 */
[----:B0-----:R-:W0:Y:S01]  /*0280*/  LDS.128 R8, [UR7] ;  /* 0x00000007ff087984 */ /* 0x001e220008000c00 */
[----:B------:R-:W-:Y:S01]  /*0290*/  BSSY.RECONVERGENT B1, `(.L_x_31) ;  /* 0x0000015000017945 */ /* 0x000fe20003800200 */
[----:B0-----:R-:W-:Y:S01]  /*02a0*/  FADD R18, R5, -R9 ;  /* 0x8000000905127221 */ /* 0x001fe20000000000 */
[----:B------:R-:W-:Y:S01]  /*02b0*/  FADD R17, R4, -R8 ;  /* 0x8000000804117221 */ /* 0x000fe20000000000 */
[----:B------:R-:W-:Y:S02]  /*02c0*/  FADD R19, R6, -R10 ;  /* 0x8000000a06137221 */ /* 0x000fe40000000000 */
[----:B------:R-:W-:-:S04]  /*02d0*/  FMUL R0, R18, R18 ;  /* 0x0000001212007220 */ /* 0x000fc80000400000 */
[----:B------:R-:W-:-:S04]  /*02e0*/  FFMA R0, R17, R17, R0 ;  /* 0x0000001111007223 */ /* 0x000fc80000000000 */
[----:B------:R-:W-:-:S04]  /*02f0*/  FFMA R0, R19, R19, R0 ;  /* 0x0000001313007223 */ /* 0x000fc80000000000 */
[----:B--2---:R-:W-:-:S04]  /*0300*/  FFMA R0, R7, R7, R0 ;  /* 0x0000000707007223 */ /* 0x004fc80000000000 */
[----:B------:R-:W-:-:S04]  /*0310*/  FMUL R3, R0, R0 ;  /* 0x0000000000037220 */ /* 0x000fc80000400000 */
[----:B------:R-:W-:-:S04]  /*0320*/  FMUL R0, R0, R3 ;  /* 0x0000000300007220 */ /* 0x000fc80000400000 */
[----:B------:R-:W-:Y:S01]  /*0330*/  VIADD R3, R0, 0xf3000000 ;  /* 0xf300000000037836 */ /* 0x000fe20000000000 */
[----:B------:R0:W2:Y:S04]  /*0340*/  MUFU.RSQ R9, R0 ;  /* 0x0000000000097308 */ /* 0x0000a80000001400 */
[----:B------:R-:W-:-:S13]  /*0350*/  ISETP.GT.U32.AND P0, PT, R3, 0x727fffff, PT ;  /* 0x727fffff0300780c */ /* 0x000fda0003f04070 */
[----:B0-2---:R-:W-:Y:S05]  /*0360*/  @!P0 BRA `(.L_x_32) ;  /* 0x00000000000c8947 */ /* 0x005fea0003800000 */
[----:B------:R-:W-:-:S07]  /*0370*/  MOV R24, 0x390 ;  /* 0x0000039000187802 */ /* 0x000fce0000000f00 */
[----:B-1----:R-:W-:Y:S05]  /*0380*/  CALL.REL.NOINC `($__internal_4_$__cuda_sm20_sqrt_rn_f32_slowpath) ;  /* 0x0000000000ec7944 */ /* 0x002fea0003c00000 */
[----:B------:R-:W-:Y:S05]  /*0390*/  BRA `(.L_x_33) ;  /* 0x0000000000107947 */ /* 0x000fea0003800000 */
.L_x_32:
[----:B------:R-:W-:Y:S01]  /*03a0*/  FMUL.FTZ R3, R0, R9 ;  /* 0x0000000900037220 */ /* 0x000fe20000410000 */
[----:B------:R-:W-:-:S03]  /*03b0*/  FMUL.FTZ R8, R9, 0.5 ;  /* 0x3f00000009087820 */ /* 0x000fc60000410000 */
[----:B------:R-:W-:-:S04]  /*03c0*/  FFMA R0, -R3, R3, R0 ;  /* 0x0000000303007223 */ /* 0x000fc80000000100 */
[----:B------:R-:W-:-:S07]  /*03d0*/  FFMA R3, R0, R8, R3 ;  /* 0x0000000800037223 */ /* 0x000fce0000000003 */
.L_x_33:
[----:B------:R-:W-:Y:S05]  /*03e0*/  BSYNC.RECONVERGENT B1 ;  /* 0x0000000000017941 */ /* 0x000fea0003800200 */
.L_x_31:
[----:B------:R-:W0:Y:S01]  /*03f0*/  MUFU.RCP R0, R3 ;  /* 0x0000000300007308 */ /* 0x000e220000001000 */
[----:B------:R-:W-:Y:S07]  /*0400*/  BSSY.RECONVERGENT B1, `(.L_x_34) ;  /* 0x000000a000017945 */ /* 0x000fee0003800200 */
[----:B------:R-:W2:Y:S01]  /*0410*/  FCHK P0, R11, R3 ;  /* 0x000000030b007302 */ /* 0x000ea20000000000 */
[----:B0-----:R-:W-:-:S04]  /*0420*/  FFMA R9, R0, -R3, 1 ;  /* 0x3f80000000097423 */ /* 0x001fc80000000803 */
[----:B------:R-:W-:-:S04]  /*0430*/  FFMA R0, R0, R9, R0 ;  /* 0x0000000900007223 */ /* 0x000fc80000000000 */
[----:B------:R-:W-:-:S04]  /*0440*/  FFMA R8, R11, R0, RZ ;  /* 0x000000000b087223 */ /* 0x000fc800000000ff */
[----:B------:R-:W-:-:S04]  /*0450*/  FFMA R9, R8, -R3, R11 ;  /* 0x8000000308097223 */ /* 0x000fc8000000000b */
[----:B------:R-:W-:Y:S01]  /*0460*/  FFMA R0, R0, R9, R8 ;  /* 0x0000000900007223 */ /* 0x000fe20000000008 */
[----:B--2---:R-:W-:Y:S06]  /*0470*/  @!P0 BRA `(.L_x_35) ;  /* 0x0000000000088947 */ /* 0x004fec0003800000 */
[----:B------:R-:W-:-:S07]  /*0480*/  MOV R10, 0x4a0 ;  /* 0x000004a0000a7802 */ /* 0x000fce0000000f00 */
[----:B-1----:R-:W-:Y:S05]  /*0490*/  CALL.REL.NOINC `($__internal_5_$__cuda_sm3x_div_rn_noftz_f32_slowpath) ;  /* 0x0000000400007944 */ /* 0x002fea0003c00000 */
.L_x_35:
[----:B------:R-:W-:Y:S05]  /*04a0*/  BSYNC.RECONVERGENT B1 ;  /* 0x0000000000017941 */ /* 0x000fea0003800200 */
.L_x_34:
[-C--:B------:R-:W-:Y:S01]  /*04b0*/  FFMA R16, -R17, R0.reuse, R16 ;  /* 0x0000000011107223 */ /* 0x080fe20000000110 */
[-C--:B------:R-:W-:Y:S01]  /*04c0*/  FFMA R15, -R18, R0.reuse, R15 ;  /* 0x00000000120f7223 */ /* 0x080fe2000000010f */
[----:B------:R-:W-:-:S07]  /*04d0*/  FFMA R14, -R19, R0, R14 ;  /* 0x00000000130e7223 */ /* 0x000fce000000010e */
.L_x_30:
[----:B------:R-:W-:Y:S05]  /*04e0*/  BSYNC.RECONVERGENT B0 ;  /* 0x0000000000007941 */ /* 0x000fea0003800200 */
.L_x_29:
[----:B------:R-:W-:Y:S01]  /*04f0*/  UIADD3 UR6, UPT, UPT, UR6, 0x1, URZ ;  /* 0x0000000106067890 */ /* 0x000fe2000fffe0ff */
[C---:B------:R-:W-:Y:S01]  /*0500*/  VIADD R0, R21.reuse, 0xffffffff ;  /* 0xffffffff15007836 */ /* 0x040fe20000000000 */
[----:B------:R-:W-:Y:S01]  /*0510*/  UIADD3 UR7, UPT, UPT, UR7, 0x10, URZ ;  /* 0x0000001007077890 */ /* 0x000fe2000fffe0ff */
[----:B------:R-:W-:Y:S01]  /*0520*/  IADD3 R20, PT, PT, R20, 0x1, RZ ;  /* 0x0000000114147810 */ /* 0x000fe20007ffe0ff */
[----:B------:R-:W-:Y:S02]  /*0530*/  VIADD R21, R21, 0x1 ;  /* 0x0000000115157836 */ /* 0x000fe40000000000 */
[----:B------:R-:W-:Y:S02]  /*0540*/  ISETP.GE.U32.AND P0, PT, R0, 0xff, PT ;  /* 0x000000ff0000780c */ /* 0x000fe40003f06070 */
[----:B-1----:R-:W-:-:S13]  /*0550*/  ISETP.GT.U32.AND P1, PT, R22, UR6, PT ;  /* 0x0000000616007c0c */ /* 0x002fda000bf24070 */
[----:B------:R-:W-:Y:S05]  /*0560*/  @!P0 BRA P1, `(.L_x_36) ;  /* 0xfffffffc00388947 */ /* 0x000fea000083ffff */
.L_x_28:
[----:B------:R-:W-:Y:S06]  /*0570*/  BAR.SYNC.DEFER_BLOCKING 0x0 ;  /* 0x0000000000007b1d */ /* 0x000fec0000010000 */
[----:B------:R-:W-:Y:S05]  /*0580*/  BRA.U UP1, `(.L_x_37) ;  /* 0xfffffff901ec7547 */ /* 0x000fea000b83ffff */
[----:B-----5:R-:W1:Y:S01]  /*0590*/  LDC.64 R4, c[0x0][0x388] ;  /* 0x0000e200ff047b82 */ /* 0x020e620000000a00 */
[----:B------:R-:W-:Y:S01]  /*05a0*/  FMUL R0, R16, R16 ;  /* 0x0000001010007220 */ /* 0x000fe20000400000 */
[----:B------:R-:W-:Y:S03]  /*05b0*/  BSSY.RECONVERGENT B0, `(.L_x_38) ;  /* 0x0000014000007945 */ /* 0x000fe60003800200 */
[----:B------:R-:W-:-:S04]  /*05c0*/  FFMA R3, R15, R15, R0 ;  /* 0x0000000f0f037223 */ /* 0x000fc80000000000 */
[----:B------:R-:W-:-:S04]  /*05d0*/  FFMA R6, R14, R14, R3 ;  /* 0x0000000e0e067223 */ /* 0x000fc80000000003 */
[----:B------:R-:W-:Y:S01]  /*05e0*/  VIADD R0, R6, 0xf3000000 ;  /* 0xf300000006007836 */ /* 0x000fe20000000000 */
[----:B------:R3:W4:Y:S04]  /*05f0*/  MUFU.RSQ R3, R6 ;  /* 0x0000000600037308 */ /* 0x0007280000001400 */
[----:B------:R-:W-:Y:S01]  /*0600*/  ISETP.GT.U32.AND P0, PT, R0, 0x727fffff, PT ;  /* 0x727fffff0000780c */ /* 0x000fe20003f04070 */
[----:B-1----:R-:W-:-:S05]  /*0610*/  IMAD.WIDE R4, R2, 0xc, R4 ;  /* 0x0000000c02047825 */ /* 0x002fca00078e0204 */
[----:B------:R3:W-:Y:S04]  /*0620*/  STG.E desc[UR8][R4.64], R16 ;  /* 0x0000001004007986 */ /* 0x0007e8000c101908 */
[----:B------:R3:W-:Y:S04]  /*0630*/  STG.E desc[UR8][R4.64+0x4], R15 ;  /* 0x0000040f04007986 */ /* 0x0007e8000c101908 */
[----:B------:R3:W-:Y:S01]  /*0640*/  STG.E desc[UR8][R4.64+0x8], R14 ;  /* 0x0000080e04007986 */ /* 0x0007e2000c101908 */
[----:B----4-:R-:W-:Y:S05]  /*0650*/  @!P0 BRA `(.L_x_39) ;  /* 0x0000000000148947 */ /* 0x010fea0003800000 */
[----:B------:R-:W-:Y:S02]  /*0660*/  MOV R0, R6 ;  /* 0x0000000600007202 */ /* 0x000fe40000000f00 */
[----:B------:R-:W-:-:S07]  /*0670*/  MOV R24, 0x690 ;  /* 0x0000069000187802 */ /* 0x000fce0000000f00 */
[----:B0-23--:R-:W-:Y:S05]  /*0680*/  CALL.REL.NOINC `($__internal_4_$__cuda_sm20_sqrt_rn_f32_slowpath) ;  /* 0x00000000002c7944 */ /* 0x00dfea0003c00000 */
[----:B------:R-:W-:Y:S01]  /*0690*/  IMAD.MOV.U32 R7, RZ, RZ, R3 ;  /* 0x000000ffff077224 */ /* 0x000fe200078e0003 */
[----:B------:R-:W-:Y:S06]  /*06a0*/  BRA `(.L_x_40) ;  /* 0x0000000000107947 */ /* 0x000fec0003800000 */
.L_x_39:
[----:B--2---:R-:W-:Y:S01]  /*06b0*/  FMUL.FTZ R7, R6, R3 ;  /* 0x0000000306077220 */ /* 0x004fe20000410000 */
[----:B------:R-:W-:-:S03]  /*06c0*/  FMUL.FTZ R3, R3, 0.5 ;  /* 0x3f00000003037820 */ /* 0x000fc60000410000 */
[----:B------:R-:W-:-:S04]  /*06d0*/  FFMA R0, -R7, R7, R6 ;  /* 0x0000000707007223 */ /* 0x000fc80000000106 */
[----:B------:R-:W-:-:S07]  /*06e0*/  FFMA R7, R0, R3, R7 ;  /* 0x0000000300077223 */ /* 0x000fce0000000007 */
.L_x_40:
[----:B------:R-:W-:Y:S05]  /*06f0*/  BSYNC.RECONVERGENT B0 ;  /* 0x0000000000007941 */ /* 0x000fea0003800200 */
.L_x_38:
[----:B---3--:R-:W1:Y:S02]  /*0700*/  LDC.64 R4, c[0x0][0x398] ;  /* 0x0000e600ff047b82 */ /* 0x008e640000000a00 */
[----:B-1----:R-:W-:-:S05]  /*0710*/  IMAD.WIDE R2, R2, 0x4, R4 ;  /* 0x0000000402027825 */ /* 0x002fca00078e0204 */
[----:B------:R-:W-:Y:S01]  /*0720*/  STG.E desc[UR8][R2.64], R7 ;  /* 0x0000000702007986 */ /* 0x000fe2000c101908 */
[----:B------:R-:W-:Y:S05]  /*0730*/  EXIT ;  /* 0x000000000000794d */ /* 0x000fea0003800000 */
        .weak           $__internal_4_$__cuda_sm20_sqrt_rn_f32_slowpath
        .type           $__internal_4_$__cuda_sm20_sqrt_rn_f32_slowpath,@function
        .size           $__internal_4_$__cuda_sm20_sqrt_rn_f32_slowpath,($__internal_5_$__cuda_sm3x_div_rn_noftz_f32_slowpath - $__internal_4_$__cuda_sm20_sqrt_rn_f32_slowpath)
$__internal_4_$__cuda_sm20_sqrt_rn_f32_slowpath:
[----:B------:R-:W-:-:S13]  /*0740*/  LOP3.LUT P0, RZ, R0, 0x7fffffff, RZ, 0xc0, !PT ;  /* 0x7fffffff00ff7812 */ /* 0x000fda000780c0ff */
[----:B------:R-:W-:Y:S01]  /*0750*/  @!P0 IMAD.MOV.U32 R3, RZ, RZ, R0 ;  /* 0x000000ffff038224 */ /* 0x000fe200078e0000 */
[----:B------:R-:W-:Y:S06]  /*0760*/  @!P0 BRA `(.L_x_41) ;  /* 0x0000000000408947 */ /* 0x000fec0003800000 */
[----:B------:R-:W-:-:S13]  /*0770*/  FSETP.GEU.FTZ.AND P0, PT, R0, RZ, PT ;  /* 0x000000ff0000720b */ /* 0x000fda0003f1e000 */
[----:B------:R-:W-:Y:S01]  /*0780*/  @!P0 MOV R3, 0x7fffffff ;  /* 0x7fffffff00038802 */ /* 0x000fe20000000f00 */
[----:B------:R-:W-:Y:S06]  /*0790*/  @!P0 BRA `(.L_x_41) ;  /* 0x0000000000348947 */ /* 0x000fec0003800000 */
[----:B------:R-:W-:-:S13]  /*07a0*/  FSETP.GTU.FTZ.AND P0, PT, |R0|, +INF , PT ;  /* 0x7f8000000000780b */ /* 0x000fda0003f1c200 */
[----:B------:R-:W-:Y:S01]  /*07b0*/  @P0 FADD.FTZ R3, R0, 1 ;  /* 0x3f80000000030421 */ /* 0x000fe20000010000 */
[----:B------:R-:W-:Y:S06]  /*07c0*/  @P0 BRA `(.L_x_41) ;  /* 0x0000000000280947 */ /* 0x000fec0003800000 */
[----:B------:R-:W-:-:S13]  /*07d0*/  FSETP.NEU.FTZ.AND P0, PT, |R0|, +INF , PT ;  /* 0x7f8000000000780b */ /* 0x000fda0003f1d200 */
[----:B------:R-:W-:-:S04]  /*07e0*/  @P0 FFMA R8, R0, 1.84467440737095516160e+19, RZ ;  /* 0x5f80000000080823 */ /* 0x000fc800000000ff */
[----:B------:R-:W0:Y:S02]  /*07f0*/  @P0 MUFU.RSQ R3, R8 ;  /* 0x0000000800030308 */ /* 0x000e240000001400 */
[----:B0-----:R-:W-:Y:S01]  /*0800*/  @P0 FMUL.FTZ R9, R8, R3 ;  /* 0x0000000308090220 */ /* 0x001fe20000410000 */
[----:B------:R-:W-:Y:S01]  /*0810*/  @P0 FMUL.FTZ R23, R3, 0.5 ;  /* 0x3f00000003170820 */ /* 0x000fe20000410000 */
[----:B------:R-:W-:Y:S02]  /*0820*/  @!P0 IMAD.MOV.U32 R3, RZ, RZ, R0 ;  /* 0x000000ffff038224 */ /* 0x000fe400078e0000 */
[----:B------:R-:W-:-:S04]  /*0830*/  @P0 FADD.FTZ R10, -R9, -RZ ;  /* 0x800000ff090a0221 */ /* 0x000fc80000010100 */
[----:B------:R-:W-:-:S04]  /*0840*/  @P0 FFMA R10, R9, R10, R8 ;  /* 0x0000000a090a0223 */ /* 0x000fc80000000008 */
[----:B------:R-:W-:-:S04]  /*0850*/  @P0 FFMA R10, R10, R23, R9 ;  /* 0x000000170a0a0223 */ /* 0x000fc80000000009 */
[----:B------:R-:W-:-:S07]  /*0860*/  @P0 FMUL.FTZ R3, R10, 2.3283064365386962891e-10 ;  /* 0x2f8000000a030820 */ /* 0x000fce0000410000 */
.L_x_41:
[----:B------:R-:W-:Y:S02]  /*0870*/  HFMA2 R9, -RZ, RZ, 0, 0 ;  /* 0x00000000ff097431 */ /* 0x000fe400000001ff */
[----:B------:R-:W-:-:S04]  /*0880*/  IMAD.MOV.U32 R8, RZ, RZ, R24 ;  /* 0x000000ffff087224 */ /* 0x000fc800078e0018 */
[----:B------:R-:W-:Y:S05]  /*0890*/  RET.REL.NODEC R8 `(_Z21compute_accelerationsP6float4P6float3jPff) ;  /* 0xfffffff408d87950 */ /* 0x000fea0003c3ffff */
        .weak           $__internal_5_$__cuda_sm3x_div_rn_noftz_f32_slowpath
        .type           $__internal_5_$__cuda_sm3x_div_rn_noftz_f32_slowpath,@function
        .size           $__internal_5_$__cuda_sm3x_div_rn_noftz_f32_slowpath,(.L_x_59 - $__internal_5_$__cuda_sm3x_div_rn_noftz_f32_slowpath)
$__internal_5_$__cuda_sm3x_div_rn_noftz_f32_slowpath:
[----:B------:R-:W-:Y:S01]  /*08a0*/  SHF.R.U32.HI R9, RZ, 0x17, R3 ;  /* 0x00000017ff097819 */ /* 0x000fe20000011603 */
[----:B------:R-:W-:Y:S01]  /*08b0*/  BSSY.RECONVERGENT B2, `(.L_x_42) ;  /* 0x0000063000027945 */ /* 0x000fe20003800200 */
[----:B------:R-:W-:Y:S02]  /*08c0*/  SHF.R.U32.HI R24, RZ, 0x17, R11 ;  /* 0x00000017ff187819 */ /* 0x000fe4000001160b */
[----:B------:R-:W-:Y:S02]  /*08d0*/  LOP3.LUT R9, R9, 0xff, RZ, 0xc0, !PT ;  /* 0x000000ff09097812 */ /* 0x000fe400078ec0ff */
[----:B------:R-:W-:-:S03]  /*08e0*/  LOP3.LUT R24, R24, 0xff, RZ, 0xc0, !PT ;  /* 0x000000ff18187812 */ /* 0x000fc600078ec0ff */
[----:B------:R-:W-:Y:S01]  /*08f0*/  VIADD R25, R9, 0xffffffff ;  /* 0xffffffff09197836 */ /* 0x000fe20000000000 */
[----:B------:R-:W-:-:S04]  /*0900*/  IADD3 R23, PT, PT, R24, -0x1, RZ ;  /* 0xffffffff18177810 */ /* 0x000fc80007ffe0ff */
[----:B------:R-:W-:-:S04]  /*0910*/  ISETP.GT.U32.AND P0, PT, R25, 0xfd, PT ;  /* 0x000000fd1900780c */ /* 0x000fc80003f04070 */
[----:B------:R-:W-:-:S13]  /*0920*/  ISETP.GT.U32.OR P0, PT, R23, 0xfd, P0 ;  /* 0x000000fd1700780c */ /* 0x000fda0000704470 */
[----:B------:R-:W-:Y:S01]  /*0930*/  @!P0 IMAD.MOV.U32 R8, RZ, RZ, RZ ;  /* 0x000000ffff088224 */ /* 0x000fe200078e00ff */
[----:B------:R-:W-:Y:S06]  /*0940*/  @!P0 BRA `(.L_x_43) ;  /* 0x0000000000608947 */ /* 0x000fec0003800000 */
[----:B------:R-:W-:Y:S02]  /*0950*/  FSETP.GTU.FTZ.AND P1, PT, |R3|, +INF , PT ;  /* 0x7f8000000300780b */ /* 0x000fe40003f3c200 */
[----:B------:R-:W-:Y:S02]  /*0960*/  FSETP.GTU.FTZ.AND P0, PT, |R11|, +INF , PT ;  /* 0x7f8000000b00780b */ /* 0x000fe40003f1c200 */
[----:B------:R-:W-:Y:S02]  /*0970*/  MOV R0, R11 ;  /* 0x0000000b00007202 */ /* 0x000fe40000000f00 */
        /* <DEDUP_REMOVED lines=21> */
.L_x_43:
[----:B------:R-:W-:Y:S01]  /*0ad0*/  LEA R0, R9, 0xc0800000, 0x17 ;  /* 0xc080000009007811 */ /* 0x000fe200078eb8ff */
[----:B------:R-:W-:Y:S01]  /*0ae0*/  VIADD R24, R24, 0xffffff81 ;  /* 0xffffff8118187836 */ /* 0x000fe20000000000 */
[----:B------:R-:W-:Y:S02]  /*0af0*/  BSSY.RECONVERGENT B3, `(.L_x_48) ;  /* 0x0000035000037945 */ /* 0x000fe40003800200 */
        /* <DEDUP_REMOVED lines=27> */
[C---:B------:R-:W-:Y:S01]  /*0cb0*/  VIADD R24, R8.reuse, 0x20 ;  /* 0x0000002008187836 */ /* 0x040fe20000000000 */
[C---:B------:R-:W-:Y:S02]  /*0cc0*/  ISETP.NE.AND P2, PT, R8.reuse, RZ, PT ;  /* 0x000000ff0800720c */ /* 0x040fe40003f45270 */
[C---:B------:R-:W-:Y:S02]  /*0cd0*/  ISETP.NE.AND P1, PT, R8.reuse, RZ, PT ;  /* 0x000000ff0800720c */ /* 0x040fe40003f25270 */
[----:B------:R-:W-:Y:S01]  /*0ce0*/  LOP3.LUT R23, R9, 0x7fffff, RZ, 0xc0, !PT ;  /* 0x007fffff09177812 */ /* 0x000fe200078ec0ff */
[CCC-:B------:R-:W-:Y:S01]  /*0cf0*/  FFMA.RP R9, R11.reuse, R3.reuse, R26.reuse ;  /* 0x000000030b097223 */ /* 0x1c0fe2000000801a */
[----:B------:R-:W-:Y:S01]  /*0d00*/  FFMA.RM R26, R11, R3, R26 ;  /* 0x000000030b1a7223 */ /* 0x000fe2000000401a */
[----:B------:R-:W-:Y:S02]  /*0d10*/  IADD3 R8, PT, PT, -R8, RZ, RZ ;  /* 0x000000ff08087210 */ /* 0x000fe40007ffe1ff */
        /* <DEDUP_REMOVED lines=14> */
.L_x_50:
[----:B------:R-:W-:-:S04]  /*0e00*/  LOP3.LUT R0, R0, 0x80000000, RZ, 0xc0, !PT ;  /* 0x8000000000007812 */ /* 0x000fc800078ec0ff */
[----:B------:R-:W-:Y:S01]  /*0e10*/  LOP3.LUT R0, R0, 0x7f800000, RZ, 0xfc, !PT ;  /* 0x7f80000000007812 */ /* 0x000fe200078efcff */
[----:B------:R-:W-:Y:S06]  /*0e20*/  BRA `(.L_x_51) ;  /* 0x0000000000047947 */ /* 0x000fec0003800000 */
.L_x_49:
[----:B------:R-:W-:-:S07]  /*0e30*/  LEA R0, R23, R0, 0x17 ;  /* 0x0000000017007211 */ /* 0x000fce00078eb8ff */
.L_x_51:
[----:B------:R-:W-:Y:S05]  /*0e40*/  BSYNC.RECONVERGENT B3 ;  /* 0x0000000000037941 */ /* 0x000fea0003800200 */
.L_x_48:
[----:B------:R-:W-:Y:S05]  /*0e50*/  BRA `(.L_x_52) ;  /* 0x0000000000207947 */ /* 0x000fea0003800000 */
.L_x_47:
[----:B------:R-:W-:-:S04]  /*0e60*/  LOP3.LUT R0, R3, 0x80000000, R11, 0x48, !PT ;  /* 0x8000000003007812 */ /* 0x000fc800078e480b */
[----:B------:R-:W-:Y:S01]  /*0e70*/  LOP3.LUT R0, R0, 0x7f800000, RZ, 0xfc, !PT ;  /* 0x7f80000000007812 */ /* 0x000fe200078efcff */
[----:B------:R-:W-:Y:S06]  /*0e80*/  BRA `(.L_x_52) ;  /* 0x0000000000147947 */ /* 0x000fec0003800000 */
.L_x_46:
[----:B------:R-:W-:Y:S01]  /*0e90*/  LOP3.LUT R0, R3, 0x80000000, R11, 0x48, !PT ;  /* 0x8000000003007812 */ /* 0x000fe200078e480b */
[----:B------:R-:W-:Y:S06]  /*0ea0*/  BRA `(.L_x_52) ;  /* 0x00000000000c7947 */ /* 0x000fec0003800000 */
.L_x_45:
[----:B------:R-:W0:Y:S01]  /*0eb0*/  MUFU.RSQ R0, -QNAN ;  /* 0xffc0000000007908 */ /* 0x000e220000001400 */
[----:B------:R-:W-:Y:S05]  /*0ec0*/  BRA `(.L_x_52) ;  /* 0x0000000000047947 */ /* 0x000fea0003800000 */
.L_x_44:
[----:B------:R-:W-:-:S07]  /*0ed0*/  FADD.FTZ R0, R0, R3 ;  /* 0x0000000300007221 */ /* 0x000fce0000010000 */
.L_x_52:
[----:B------:R-:W-:Y:S05]  /*0ee0*/  BSYNC.RECONVERGENT B2 ;  /* 0x0000000000027941 */ /* 0x000fea0003800200 */
.L_x_42:
[----:B------:R-:W-:Y:S02]  /*0ef0*/  HFMA2 R9, -RZ, RZ, 0, 0 ;  /* 0x00000000ff097431 */ /* 0x000fe400000001ff */
[----:B------:R-:W-:-:S04]  /*0f00*/  IMAD.MOV.U32 R8, RZ, RZ, R10 ;  /* 0x000000ffff087224 */ /* 0x000fc800078e000a */
[----:B0-----:R-:W-:Y:S05]  /*0f10*/  RET.REL.NODEC R8 `(_Z21compute_accelerationsP6float4P6float3jPff) ;  /* 0xfffffff008387950 */ /* 0x001fea0003c3ffff */
.L_x_53:
        /* <DEDUP_REMOVED lines=14> */
.L_x_59:


//--------------------- .nv.shared.reserved.0     --------------------------
	.section	.nv.shared.reserved.0,"aw",@nobits
	.weak		__nv_reservedSMEM_offset_0_alias
	.size		__nv_reservedSMEM_offset_0_alias, 0, 64
	.other		__nv_reservedSMEM_offset_0_alias,@"STO_CUDA_RESERVED_SHARED STV_DEFAULT"
__nv_reservedSMEM_offset_0_alias:
	.zero		0
	.zero		64


//--------------------- .nv.shared._Z21compute_accelerationsP6float4P6float3jPff --------------------------
	.section	.nv.shared._Z21compute_accelerationsP6float4P6float3jPff,"aw",@nobits
	.sectionflags	@""
	.align	16
.nv.shared._Z21compute_accelerationsP6float4P6float3jPff:
	.zero		5120


//--------------------- .nv.constant0._Z12parallel_maxPfji --------------------------
	.section	.nv.constant0._Z12parallel_maxPfji,"a",@progbits
	.sectionflags	@""
	.align	4
.nv.constant0._Z12parallel_maxPfji:
	.zero		912


//--------------------- .nv.constant0._Z14step_particlesP6float4P6float3S2_PfjffS3_ --------------------------
	.section	.nv.constant0._Z14step_particlesP6float4P6float3S2_PfjffS3_,"a",@progbits
	.sectionflags	@""
	.align	4
.nv.constant0._Z14step_particlesP6float4P6float3S2_PfjffS3_:
	.zero		952


//--------------------- .nv.constant0._Z20first_step_particlesP6float4P6float3S2_S2_PfS3_jff --------------------------
	.section	.nv.constant0._Z20first_step_particlesP6float4P6float3S2_S2_PfS3_jff,"a",@progbits
	.sectionflags	@""
	.align	4
.nv.constant0._Z20first_step_particlesP6float4P6float3S2_S2_PfS3_jff:
	.zero		956


//--------------------- .nv.constant0._Z21compute_accelerationsP6float4P6float3jPff --------------------------
	.section	.nv.constant0._Z21compute_accelerationsP6float4P6float3jPff,"a",@progbits
	.sectionflags	@""
	.align	4
.nv.constant0._Z21compute_accelerationsP6float4P6float3jPff:
	.zero		932


//--------------------- SYMBOLS --------------------------

	.type		.nv.reservedSmem.offset0,@object
	.size		.nv.reservedSmem.offset0,0x4
	.type		.nv.reservedSmem.cap,@object
	.size		.nv.reservedSmem.cap,0x4
